	.target	sm_100a

	.elftype	@"ET_EXEC"


//--------------------- .note.nv.tkinfo           --------------------------
	.section	.note.nv.tkinfo,"",@"SHT_NOTE"
	.sectionflags	@"SHF_NOTE_NV_TKINFO"
	.tkinfo
        /*0018*/ 	.word	0x00000002
        /*0030*/ 	.string	""
        /*0030*/ 	.string	"ptxas"
        /*0030*/ 	.string	"Cuda compilation tools, release 13.0, V13.0.88"
        /*0030*/ 	.string	"Build cuda_13.0.r13.0/compiler.36424714_0"
        /*0030*/ 	.string	"-arch sm_100a -m 64 "



//--------------------- .note.nv.cuinfo           --------------------------
	.section	.note.nv.cuinfo,"",@"SHT_NOTE"
	.sectionflags	@"SHF_NOTE_NV_CUINFO"
        /*0018*/ 	.short	0x0002
        /*001a*/ 	.short	0x0064
        /*001c*/ 	.short	0x0082
	.zero		2


//--------------------- .nv.info                  --------------------------
	.section	.nv.info,"",@"SHT_CUDA_INFO"
	.align	4


	//----- nvinfo : EIATTR_REGCOUNT
	.align		4
        /*0000*/ 	.byte	0x04, 0x2f
        /*0002*/ 	.short	(.L_19 - .L_18)
	.align		4
.L_18:
        /*0004*/ 	.word	index@(_ZN7cutlass13device_kernelINS_4gemm6kernel13GemmUniversalIN4cute5tupleIJiiiiEEENS1_10collective13CollectiveMmaINS1_35MainloopSm100TmaUmmaWarpSpecializedILi17ELi2ELi4ENS5_IJNS4_1CILi2EEESB_NSA_ILi1EEEEEEEENS5_IJNSA_ILi64EEENSA_ILi128EEENSA_ILi32EEEEEENS_6half_tENS5_IJlSC_lEEESJ_SK_NS4_8TiledMMAINS4_8MMA_AtomIJNS4_20SM100_MMA_F16BF16_SSISJ_SJ_fLi64ELi128ELNS4_4UMMA5MajorE0ELSP_0ELNSO_7ScaleInE0ELSQ_0EEEEEENS4_6LayoutINS5_IJSC_SC_SC_EEENS5_IJNSA_ILi0EEESV_SV_EEEEENS5_IJNS4_10UnderscoreESY_SY_EEEEENS4_23SM90_TMA_LOAD_MULTICASTENS4_14ComposedLayoutINS4_7SwizzleILi2ELi4ELi3EEENS4_18smem_ptr_flag_bitsILi16EEENST_INS5_IJNSA_ILi8EEESH_EEENS5_IJSH_SC_EEEEEEEvNS4_8identityES11_S1B_vS1C_EENS_8epilogue10collective18CollectiveEpilogueINS1E_23Sm100TmaWarpSpecializedILi4ELi2ELi16ELb1ELb0EEEJSI_NS5_IJNST_ISF_SC_EENST_ISH_SC_EEEEESJ_SK_SJ_SK_NS1E_6fusion15FusionCallbacksIS1I_NS1M_17LinearCombinationISJ_fSJ_fLNS_15FloatRoundStyleE2EEESI_S1L_JEEENS4_5SM1004TMEM4LOAD26SM100_TMEM_LOAD_16dp256b4xENS4_13SM90_TMA_LOADES1B_NS4_17SM75_U32x4_LDSM_NENS4_14SM90_TMA_STOREES1B_NS4_17SM90_U32x4_STSM_NENS4_39AutoVectorizingCopyWithAssumedAlignmentILi128EEEEEEvvEEEEvNT_6ParamsE)
        /*0008*/ 	.word	0x00000044


	//----- nvinfo : EIATTR_FRAME_SIZE
	.align		4
.L_19:
        /*000c*/ 	.byte	0x04, 0x11
        /*000e*/ 	.short	(.L_21 - .L_20)
	.align		4
.L_20:
        /*0010*/ 	.word	index@($__internal_2_$__cuda_sm10x_tcgen05_guardrail_trap_unallocated_columns_being_dealloced)
        /*0014*/ 	.word	0x00000000


	//----- nvinfo : EIATTR_FRAME_SIZE
	.align		4
.L_21:
        /*0018*/ 	.byte	0x04, 0x11
        /*001a*/ 	.short	(.L_23 - .L_22)
	.align		4
.L_22:
        /*001c*/ 	.word	index@($__internal_1_$__cuda_sm10x_tcgen05_guardrail_trap_phase_invalid_during_alloc)
        /*0020*/ 	.word	0x00000000


	//----- nvinfo : EIATTR_FRAME_SIZE
	.align		4
.L_23:
        /*0024*/ 	.byte	0x04, 0x11
        /*0026*/ 	.short	(.L_25 - .L_24)
	.align		4
.L_24:
        /*0028*/ 	.word	index@($__internal_0_$__cuda_sm10x_tcgen05_guardrail_trap_col_being_dealloced_not_returned_by_alloc)
        /*002c*/ 	.word	0x00000000


	//----- nvinfo : EIATTR_FRAME_SIZE
	.align		4
.L_25:
        /*0030*/ 	.byte	0x04, 0x11
        /*0032*/ 	.short	(.L_27 - .L_26)
	.align		4
.L_26:
        /*0034*/ 	.word	index@(_ZN7cutlass13device_kernelINS_4gemm6kernel13GemmUniversalIN4cute5tupleIJiiiiEEENS1_10collective13CollectiveMmaINS1_35MainloopSm100TmaUmmaWarpSpecializedILi17ELi2ELi4ENS5_IJNS4_1CILi2EEESB_NSA_ILi1EEEEEEEENS5_IJNSA_ILi64EEENSA_ILi128EEENSA_ILi32EEEEEENS_6half_tENS5_IJlSC_lEEESJ_SK_NS4_8TiledMMAINS4_8MMA_AtomIJNS4_20SM100_MMA_F16BF16_SSISJ_SJ_fLi64ELi128ELNS4_4UMMA5MajorE0ELSP_0ELNSO_7ScaleInE0ELSQ_0EEEEEENS4_6LayoutINS5_IJSC_SC_SC_EEENS5_IJNSA_ILi0EEESV_SV_EEEEENS5_IJNS4_10UnderscoreESY_SY_EEEEENS4_23SM90_TMA_LOAD_MULTICASTENS4_14ComposedLayoutINS4_7SwizzleILi2ELi4ELi3EEENS4_18smem_ptr_flag_bitsILi16EEENST_INS5_IJNSA_ILi8EEESH_EEENS5_IJSH_SC_EEEEEEEvNS4_8identityES11_S1B_vS1C_EENS_8epilogue10collective18CollectiveEpilogueINS1E_23Sm100TmaWarpSpecializedILi4ELi2ELi16ELb1ELb0EEEJSI_NS5_IJNST_ISF_SC_EENST_ISH_SC_EEEEESJ_SK_SJ_SK_NS1E_6fusion15FusionCallbacksIS1I_NS1M_17LinearCombinationISJ_fSJ_fLNS_15FloatRoundStyleE2EEESI_S1L_JEEENS4_5SM1004TMEM4LOAD26SM100_TMEM_LOAD_16dp256b4xENS4_13SM90_TMA_LOADES1B_NS4_17SM75_U32x4_LDSM_NENS4_14SM90_TMA_STOREES1B_NS4_17SM90_U32x4_STSM_NENS4_39AutoVectorizingCopyWithAssumedAlignmentILi128EEEEEEvvEEEEvNT_6ParamsE)
        /*0038*/ 	.word	0x00000000


	//----- nvinfo : EIATTR_MIN_STACK_SIZE
	.align		4
.L_27:
        /*003c*/ 	.byte	0x04, 0x12
        /*003e*/ 	.short	(.L_29 - .L_28)
	.align		4
.L_28:
        /*0040*/ 	.word	index@(_ZN7cutlass13device_kernelINS_4gemm6kernel13GemmUniversalIN4cute5tupleIJiiiiEEENS1_10collective13CollectiveMmaINS1_35MainloopSm100TmaUmmaWarpSpecializedILi17ELi2ELi4ENS5_IJNS4_1CILi2EEESB_NSA_ILi1EEEEEEEENS5_IJNSA_ILi64EEENSA_ILi128EEENSA_ILi32EEEEEENS_6half_tENS5_IJlSC_lEEESJ_SK_NS4_8TiledMMAINS4_8MMA_AtomIJNS4_20SM100_MMA_F16BF16_SSISJ_SJ_fLi64ELi128ELNS4_4UMMA5MajorE0ELSP_0ELNSO_7ScaleInE0ELSQ_0EEEEEENS4_6LayoutINS5_IJSC_SC_SC_EEENS5_IJNSA_ILi0EEESV_SV_EEEEENS5_IJNS4_10UnderscoreESY_SY_EEEEENS4_23SM90_TMA_LOAD_MULTICASTENS4_14ComposedLayoutINS4_7SwizzleILi2ELi4ELi3EEENS4_18smem_ptr_flag_bitsILi16EEENST_INS5_IJNSA_ILi8EEESH_EEENS5_IJSH_SC_EEEEEEEvNS4_8identityES11_S1B_vS1C_EENS_8epilogue10collective18CollectiveEpilogueINS1E_23Sm100TmaWarpSpecializedILi4ELi2ELi16ELb1ELb0EEEJSI_NS5_IJNST_ISF_SC_EENST_ISH_SC_EEEEESJ_SK_SJ_SK_NS1E_6fusion15FusionCallbacksIS1I_NS1M_17LinearCombinationISJ_fSJ_fLNS_15FloatRoundStyleE2EEESI_S1L_JEEENS4_5SM1004TMEM4LOAD26SM100_TMEM_LOAD_16dp256b4xENS4_13SM90_TMA_LOADES1B_NS4_17SM75_U32x4_LDSM_NENS4_14SM90_TMA_STOREES1B_NS4_17SM90_U32x4_STSM_NENS4_39AutoVectorizingCopyWithAssumedAlignmentILi128EEEEEEvvEEEEvNT_6ParamsE)
        /*0044*/ 	.word	0x00000000
.L_29:


//--------------------- .nv.compat                --------------------------
	.section	.nv.compat,"",@"SHT_CUDA_COMPAT_INFO"
	.align	4
        /*0000*/ 	.byte	0x02, 0x09, 0x01, 0x00, 0x02, 0x02, 0x02, 0x00, 0x02, 0x05, 0x05, 0x00, 0x03, 0x07, 0x01, 0x01
        /*0010*/ 	.byte	0x02, 0x03, 0x01, 0x00, 0x02, 0x06, 0x01, 0x00, 0x04, 0x0b, 0x08, 0x00, 0x09, 0x00, 0x00, 0x00
        /*0020*/ 	.byte	0x00, 0x00, 0x00, 0x00


//--------------------- .nv.info._ZN7cutlass13device_kernelINS_4gemm6kernel13GemmUniversalIN4cute5tupleIJiiiiEEENS1_10collective13CollectiveMmaINS1_35MainloopSm100TmaUmmaWarpSpecializedILi17ELi2ELi4ENS5_IJNS4_1CILi2EEESB_NSA_ILi1EEEEEEEENS5_IJNSA_ILi64EEENSA_ILi128EEENSA_ILi32EEEEEENS_6half_tENS5_IJlSC_lEEESJ_SK_NS4_8TiledMMAINS4_8MMA_AtomIJNS4_20SM100_MMA_F16BF16_SSISJ_SJ_fLi64ELi128ELNS4_4UMMA5MajorE0ELSP_0ELNSO_7ScaleInE0ELSQ_0EEEEEENS4_6LayoutINS5_IJSC_SC_SC_EEENS5_IJNSA_ILi0EEESV_SV_EEEEENS5_IJNS4_10UnderscoreESY_SY_EEEEENS4_23SM90_TMA_LOAD_MULTICASTENS4_14ComposedLayoutINS4_7SwizzleILi2ELi4ELi3EEENS4_18smem_ptr_flag_bitsILi16EEENST_INS5_IJNSA_ILi8EEESH_EEENS5_IJSH_SC_EEEEEEEvNS4_8identityES11_S1B_vS1C_EENS_8epilogue10collective18CollectiveEpilogueINS1E_23Sm100TmaWarpSpecializedILi4ELi2ELi16ELb1ELb0EEEJSI_NS5_IJNST_ISF_SC_EENST_ISH_SC_EEEEESJ_SK_SJ_SK_NS1E_6fusion15FusionCallbacksIS1I_NS1M_17LinearCombinationISJ_fSJ_fLNS_15FloatRoundStyleE2EEESI_S1L_JEEENS4_5SM1004TMEM4LOAD26SM100_TMEM_LOAD_16dp256b4xENS4_13SM90_TMA_LOADES1B_NS4_17SM75_U32x4_LDSM_NENS4_14SM90_TMA_STOREES1B_NS4_17SM90_U32x4_STSM_NENS4_39AutoVectorizingCopyWithAssumedAlignmentILi128EEEEEEvvEEEEvNT_6ParamsE --------------------------
	.section	.nv.info._ZN7cutlass13device_kernelINS_4gemm6kernel13GemmUniversalIN4cute5tupleIJiiiiEEENS1_10collective13CollectiveMmaINS1_35MainloopSm100TmaUmmaWarpSpecializedILi17ELi2ELi4ENS5_IJNS4_1CILi2EEESB_NSA_ILi1EEEEEEEENS5_IJNSA_ILi64EEENSA_ILi128EEENSA_ILi32EEEEEENS_6half_tENS5_IJlSC_lEEESJ_SK_NS4_8TiledMMAINS4_8MMA_AtomIJNS4_20SM100_MMA_F16BF16_SSISJ_SJ_fLi64ELi128ELNS4_4UMMA5MajorE0ELSP_0ELNSO_7ScaleInE0ELSQ_0EEEEEENS4_6LayoutINS5_IJSC_SC_SC_EEENS5_IJNSA_ILi0EEESV_SV_EEEEENS5_IJNS4_10UnderscoreESY_SY_EEEEENS4_23SM90_TMA_LOAD_MULTICASTENS4_14ComposedLayoutINS4_7SwizzleILi2ELi4ELi3EEENS4_18smem_ptr_flag_bitsILi16EEENST_INS5_IJNSA_ILi8EEESH_EEENS5_IJSH_SC_EEEEEEEvNS4_8identityES11_S1B_vS1C_EENS_8epilogue10collective18CollectiveEpilogueINS1E_23Sm100TmaWarpSpecializedILi4ELi2ELi16ELb1ELb0EEEJSI_NS5_IJNST_ISF_SC_EENST_ISH_SC_EEEEESJ_SK_SJ_SK_NS1E_6fusion15FusionCallbacksIS1I_NS1M_17LinearCombinationISJ_fSJ_fLNS_15FloatRoundStyleE2EEESI_S1L_JEEENS4_5SM1004TMEM4LOAD26SM100_TMEM_LOAD_16dp256b4xENS4_13SM90_TMA_LOADES1B_NS4_17SM75_U32x4_LDSM_NENS4_14SM90_TMA_STOREES1B_NS4_17SM90_U32x4_STSM_NENS4_39AutoVectorizingCopyWithAssumedAlignmentILi128EEEEEEvvEEEEvNT_6ParamsE,"",@"SHT_CUDA_INFO"
	.sectionflags	@""
	.align	4


	//----- nvinfo : EIATTR_CUDA_API_VERSION
	.align		4
        /*0000*/ 	.byte	0x04, 0x37
        /*0002*/ 	.short	(.L_31 - .L_30)
.L_30:
        /*0004*/ 	.word	0x00000082


	//----- nvinfo : EIATTR_KPARAM_INFO
	.align		4
.L_31:
        /*0008*/ 	.byte	0x04, 0x17
        /*000a*/ 	.short	(.L_33 - .L_32)
.L_32:
        /*000c*/ 	.word	0x00000000
        /*0010*/ 	.short	0x0000
        /*0012*/ 	.short	0x0000
        /*0014*/ 	.byte	0x00, 0xf0, 0x01, 0x20


	//----- nvinfo : EIATTR_AT_ENTRY_FRAGMENTS
	.align		4
.L_33:
        /*0018*/ 	.byte	0x04, 0x4f
        /*001a*/ 	.short	(.L_35 - .L_34)


	//   ....[0]....
.L_34:
        /*001c*/ 	.word	0x00000006


	//----- nvinfo : EIATTR_RESERVED_SMEM_USED
	.align		4
.L_35:
        /*0020*/ 	.byte	0x01, 0x41
	.zero		2


	//----- nvinfo : EIATTR_SPARSE_MMA_MASK
	.align		4
        /*0024*/ 	.byte	0x03, 0x50
        /*0026*/ 	.short	0x0000


	//----- nvinfo : EIATTR_TCGEN05_1CTA_USED
	.align		4
        /*0028*/ 	.byte	0x01, 0x51
	.zero		2


	//----- nvinfo : EIATTR_MAXREG_COUNT
	.align		4
        /*002c*/ 	.byte	0x03, 0x1b
        /*002e*/ 	.short	0x00ff


	//----- nvinfo : EIATTR_NUM_BARRIERS
	.align		4
        /*0030*/ 	.byte	0x02, 0x4c
        /*0032*/ 	.byte	0x07
	.zero		1


	//----- nvinfo : EIATTR_EXTERNS
	.align		4
        /*0034*/ 	.byte	0x04, 0x0f
        /*0036*/ 	.short	(.L_37 - .L_36)


	//   ....[0]....
	.align		4
.L_36:
        /*0038*/ 	.word	index@(__assertfail)


	//----- nvinfo : EIATTR_MERCURY_ISA_VERSION
	.align		4
.L_37:
        /*003c*/ 	.byte	0x03, 0x5f
        /*003e*/ 	.short	0x0101


	//----- nvinfo : EIATTR_INT_WARP_WIDE_INSTR_OFFSETS
	.align		4
        /*0040*/ 	.byte	0x04, 0x31
        /*0042*/ 	.short	(.L_39 - .L_38)


	//   ....[0]....
.L_38:
        /*0044*/ 	.word	0x00004710


	//   ....[1]....
        /*0048*/ 	.word	0x00004740


	//   ....[2]....
        /*004c*/ 	.word	0x00004760


	//   ....[3]....
        /*0050*/ 	.word	0x000052e0


	//   ....[4]....
        /*0054*/ 	.word	0x00005350


	//   ....[5]....
        /*0058*/ 	.word	0x00005420


	//   ....[6]....
        /*005c*/ 	.word	0x000054a0


	//   ....[7]....
        /*0060*/ 	.word	0x00005590


	//   ....[8]....
        /*0064*/ 	.word	0x00005610


	//   ....[9]....
        /*0068*/ 	.word	0x000056f0


	//   ....[10]....
        /*006c*/ 	.word	0x000057a0


	//----- nvinfo : EIATTR_COOP_GROUP_MASK_REGIDS
	.align		4
.L_39:
        /*0070*/ 	.byte	0x04, 0x29
        /*0072*/ 	.short	(.L_41 - .L_40)


	//   ....[0]....
.L_40:
        /*0074*/ 	.word	0xffffffff


	//   ....[1]....
        /*0078*/ 	.word	0xffffffff


	//   ....[2]....
        /*007c*/ 	.word	0xffffffff


	//   ....[3]....
        /*0080*/ 	.word	0xffffffff


	//   ....[4]....
        /*0084*/ 	.word	0xffffffff


	//   ....[5]....
        /*0088*/ 	.word	0xffffffff


	//   ....[6]....
        /*008c*/ 	.word	0xffffffff


	//   ....[7]....
        /*0090*/ 	.word	0xffffffff


	//   ....[8]....
        /*0094*/ 	.word	0xffffffff


	//   ....[9]....
        /*0098*/ 	.word	0xffffffff


	//   ....[10]....
        /*009c*/ 	.word	0xffffffff


	//   ....[11]....
        /*00a0*/ 	.word	0xffffffff


	//   ....[12]....
        /*00a4*/ 	.word	0xffffffff


	//   ....[13]....
        /*00a8*/ 	.word	0xffffffff


	//----- nvinfo : EIATTR_COOP_GROUP_INSTR_OFFSETS
	.align		4
.L_41:
        /*00ac*/ 	.byte	0x04, 0x28
        /*00ae*/ 	.short	(.L_43 - .L_42)


	//   ....[0]....
.L_42:
        /*00b0*/ 	.word	0x00000080


	//   ....[1]....
        /*00b4*/ 	.word	0x000004f0


	//   ....[2]....
        /*00b8*/ 	.word	0x00000870


	//   ....[3]....
        /*00bc*/ 	.word	0x00000a10


	//   ....[4]....
        /*00c0*/ 	.word	0x00000b10


	//   ....[5]....
        /*00c4*/ 	.word	0x00000c80


	//   ....[6]....
        /*00c8*/ 	.word	0x00000e20


	//   ....[7]....
        /*00cc*/ 	.word	0x00000fd0


	//   ....[8]....
        /*00d0*/ 	.word	0x000023a0


	//   ....[9]....
        /*00d4*/ 	.word	0x000039e0


	//   ....[10]....
        /*00d8*/ 	.word	0x00003bf0


	//   ....[11]....
        /*00dc*/ 	.word	0x00003c20


	//   ....[12]....
        /*00e0*/ 	.word	0x000045f0


	//   ....[13]....
        /*00e4*/ 	.word	0x00004820


	//----- nvinfo : EIATTR_VRC_CTA_INIT_COUNT
	.align		4
.L_43:
        /*00e8*/ 	.byte	0x02, 0x4a
        /*00ea*/ 	.byte	0x80
	.zero		1


	//----- nvinfo : EIATTR_SYSCALL_OFFSETS
	.align		4
        /*00ec*/ 	.byte	0x04, 0x46
        /*00ee*/ 	.short	(.L_45 - .L_44)


	//   ....[0]....
.L_44:
        /*00f0*/ 	.word	0x00006430


	//   ....[1]....
        /*00f4*/ 	.word	0x00006520


	//   ....[2]....
        /*00f8*/ 	.word	0x00006cb0


	//   ....[3]....
        /*00fc*/ 	.word	0x00007560


	//   ....[4]....
        /*0100*/ 	.word	0x00007df0


	//   ....[5]....
        /*0104*/ 	.word	0x00008670


	//----- nvinfo : EIATTR_MBARRIER_INSTR_OFFSETS
	.align		4
.L_45:
        /*0108*/ 	.byte	0x04, 0x39
        /*010a*/ 	.short	(.L_47 - .L_46)


	//   ....[0]....
.L_46:
        /*010c*/ 	.word	0x00000630
        /*0110*/ 	.word	0x000000ff
        /*0114*/ 	.word	0x00000000
        /*0118*/ 	.short	0x0100
        /*011a*/ 	.byte	0x04
	.zero		1


	//   ....[1]....
        /*011c*/ 	.word	0x00000640
        /*0120*/ 	.word	0x000000ff
        /*0124*/ 	.word	0x00000088
        /*0128*/ 	.short	0x0100
        /*012a*/ 	.byte	0x04
	.zero		1


	//   ....[2]....
        /*012c*/ 	.word	0x00000650
        /*0130*/ 	.word	0x000000ff
        /*0134*/ 	.word	0x00000008
        /*0138*/ 	.short	0x0100
        /*013a*/ 	.byte	0x04
	.zero		1


	//   ....[3]....
        /*013c*/ 	.word	0x00000660
        /*0140*/ 	.word	0x000000ff
        /*0144*/ 	.word	0x00000090
        /*0148*/ 	.short	0x0100
        /*014a*/ 	.byte	0x04
	.zero		1


	//   ....[4]....
        /*014c*/ 	.word	0x00000670
        /*0150*/ 	.word	0x000000ff
        /*0154*/ 	.word	0x00000010
        /*0158*/ 	.short	0x0100
        /*015a*/ 	.byte	0x04
	.zero		1


	//   ....[5]....
        /*015c*/ 	.word	0x00000680
        /*0160*/ 	.word	0x000000ff
        /*0164*/ 	.word	0x00000098
        /*0168*/ 	.short	0x0100
        /*016a*/ 	.byte	0x04
	.zero		1


	//   ....[6]....
        /*016c*/ 	.word	0x00000690
        /*0170*/ 	.word	0x000000ff
        /*0174*/ 	.word	0x00000018
        /*0178*/ 	.short	0x0100
        /*017a*/ 	.byte	0x04
	.zero		1


	//   ....[7]....
        /*017c*/ 	.word	0x000006a0
        /*0180*/ 	.word	0x000000ff
        /*0184*/ 	.word	0x000000a0
        /*0188*/ 	.short	0x0100
        /*018a*/ 	.byte	0x04
	.zero		1


	//   ....[8]....
        /*018c*/ 	.word	0x000006b0
        /*0190*/ 	.word	0x000000ff
        /*0194*/ 	.word	0x00000020
        /*0198*/ 	.short	0x0100
        /*019a*/ 	.byte	0x04
	.zero		1


	//   ....[9]....
        /*019c*/ 	.word	0x000006c0
        /*01a0*/ 	.word	0x000000ff
        /*01a4*/ 	.word	0x000000a8
        /*01a8*/ 	.short	0x0100
        /*01aa*/ 	.byte	0x04
	.zero		1


	//   ....[10]....
        /*01ac*/ 	.word	0x000006d0
        /*01b0*/ 	.word	0x000000ff
        /*01b4*/ 	.word	0x00000028
        /*01b8*/ 	.short	0x0100
        /*01ba*/ 	.byte	0x04
	.zero		1


	//   ....[11]....
        /*01bc*/ 	.word	0x000006e0
        /*01c0*/ 	.word	0x000000ff
        /*01c4*/ 	.word	0x000000b0
        /*01c8*/ 	.short	0x0100
        /*01ca*/ 	.byte	0x04
	.zero		1


	//   ....[12]....
        /*01cc*/ 	.word	0x000006f0
        /*01d0*/ 	.word	0x000000ff
        /*01d4*/ 	.word	0x00000030
        /*01d8*/ 	.short	0x0100
        /*01da*/ 	.byte	0x04
	.zero		1


	//   ....[13]....
        /*01dc*/ 	.word	0x00000700
        /*01e0*/ 	.word	0x000000ff
        /*01e4*/ 	.word	0x000000b8
        /*01e8*/ 	.short	0x0100
        /*01ea*/ 	.byte	0x04
	.zero		1


	//   ....[14]....
        /*01ec*/ 	.word	0x00000710
        /*01f0*/ 	.word	0x000000ff
        /*01f4*/ 	.word	0x00000038
        /*01f8*/ 	.short	0x0100
        /*01fa*/ 	.byte	0x04
	.zero		1


	//   ....[15]....
        /*01fc*/ 	.word	0x00000720
        /*0200*/ 	.word	0x000000ff
        /*0204*/ 	.word	0x000000c0
        /*0208*/ 	.short	0x0100
        /*020a*/ 	.byte	0x04
	.zero		1


	//   ....[16]....
        /*020c*/ 	.word	0x00000730
        /*0210*/ 	.word	0x000000ff
        /*0214*/ 	.word	0x00000040
        /*0218*/ 	.short	0x0100
        /*021a*/ 	.byte	0x04
	.zero		1


	//   ....[17]....
        /*021c*/ 	.word	0x00000740
        /*0220*/ 	.word	0x000000ff
        /*0224*/ 	.word	0x000000c8
        /*0228*/ 	.short	0x0100
        /*022a*/ 	.byte	0x04
	.zero		1


	//   ....[18]....
        /*022c*/ 	.word	0x00000750
        /*0230*/ 	.word	0x000000ff
        /*0234*/ 	.word	0x00000048
        /*0238*/ 	.short	0x0100
        /*023a*/ 	.byte	0x04
	.zero		1


	//   ....[19]....
        /*023c*/ 	.word	0x00000760
        /*0240*/ 	.word	0x000000ff
        /*0244*/ 	.word	0x000000d0
        /*0248*/ 	.short	0x0100
        /*024a*/ 	.byte	0x04
	.zero		1


	//   ....[20]....
        /*024c*/ 	.word	0x00000770
        /*0250*/ 	.word	0x000000ff
        /*0254*/ 	.word	0x00000050
        /*0258*/ 	.short	0x0100
        /*025a*/ 	.byte	0x04
	.zero		1


	//   ....[21]....
        /*025c*/ 	.word	0x00000780
        /*0260*/ 	.word	0x000000ff
        /*0264*/ 	.word	0x000000d8
        /*0268*/ 	.short	0x0100
        /*026a*/ 	.byte	0x04
	.zero		1


	//   ....[22]....
        /*026c*/ 	.word	0x00000790
        /*0270*/ 	.word	0x000000ff
        /*0274*/ 	.word	0x00000058
        /*0278*/ 	.short	0x0100
        /*027a*/ 	.byte	0x04
	.zero		1


	//   ....[23]....
        /*027c*/ 	.word	0x000007a0
        /*0280*/ 	.word	0x000000ff
        /*0284*/ 	.word	0x000000e0
        /*0288*/ 	.short	0x0100
        /*028a*/ 	.byte	0x04
	.zero		1


	//   ....[24]....
        /*028c*/ 	.word	0x000007b0
        /*0290*/ 	.word	0x000000ff
        /*0294*/ 	.word	0x00000060
        /*0298*/ 	.short	0x0100
        /*029a*/ 	.byte	0x04
	.zero		1


	//   ....[25]....
        /*029c*/ 	.word	0x000007c0
        /*02a0*/ 	.word	0x000000ff
        /*02a4*/ 	.word	0x000000e8
        /*02a8*/ 	.short	0x0100
        /*02aa*/ 	.byte	0x04
	.zero		1


	//   ....[26]....
        /*02ac*/ 	.word	0x000007d0
        /*02b0*/ 	.word	0x000000ff
        /*02b4*/ 	.word	0x00000068
        /*02b8*/ 	.short	0x0100
        /*02ba*/ 	.byte	0x04
	.zero		1


	//   ....[27]....
        /*02bc*/ 	.word	0x000007e0
        /*02c0*/ 	.word	0x000000ff
        /*02c4*/ 	.word	0x000000f0
        /*02c8*/ 	.short	0x0100
        /*02ca*/ 	.byte	0x04
	.zero		1


	//   ....[28]....
        /*02cc*/ 	.word	0x000007f0
        /*02d0*/ 	.word	0x000000ff
        /*02d4*/ 	.word	0x00000070
        /*02d8*/ 	.short	0x0100
        /*02da*/ 	.byte	0x04
	.zero		1


	//   ....[29]....
        /*02dc*/ 	.word	0x00000800
        /*02e0*/ 	.word	0x000000ff
        /*02e4*/ 	.word	0x000000f8
        /*02e8*/ 	.short	0x0100
        /*02ea*/ 	.byte	0x04
	.zero		1


	//   ....[30]....
        /*02ec*/ 	.word	0x00000810
        /*02f0*/ 	.word	0x000000ff
        /*02f4*/ 	.word	0x00000078
        /*02f8*/ 	.short	0x0100
        /*02fa*/ 	.byte	0x04
	.zero		1


	//   ....[31]....
        /*02fc*/ 	.word	0x00000820
        /*0300*/ 	.word	0x000000ff
        /*0304*/ 	.word	0x00000100
        /*0308*/ 	.short	0x0100
        /*030a*/ 	.byte	0x04
	.zero		1


	//   ....[32]....
        /*030c*/ 	.word	0x00000830
        /*0310*/ 	.word	0x000000ff
        /*0314*/ 	.word	0x00000080
        /*0318*/ 	.short	0x0100
        /*031a*/ 	.byte	0x04
	.zero		1


	//   ....[33]....
        /*031c*/ 	.word	0x00000840
        /*0320*/ 	.word	0x000000ff
        /*0324*/ 	.word	0x00000108
        /*0328*/ 	.short	0x0100
        /*032a*/ 	.byte	0x04
	.zero		1


	//   ....[34]....
        /*032c*/ 	.word	0x00000980
        /*0330*/ 	.word	0x000000ff
        /*0334*/ 	.word	0x00000110
        /*0338*/ 	.short	0x0100
        /*033a*/ 	.byte	0x04
	.zero		1


	//   ....[35]....
        /*033c*/ 	.word	0x00000990
        /*0340*/ 	.word	0x000000ff
        /*0344*/ 	.word	0x00000130
        /*0348*/ 	.short	0x0100
        /*034a*/ 	.byte	0x04
	.zero		1


	//   ....[36]....
        /*034c*/ 	.word	0x000009a0
        /*0350*/ 	.word	0x000000ff
        /*0354*/ 	.word	0x00000118
        /*0358*/ 	.short	0x0100
        /*035a*/ 	.byte	0x04
	.zero		1


	//   ....[37]....
        /*035c*/ 	.word	0x000009b0
        /*0360*/ 	.word	0x000000ff
        /*0364*/ 	.word	0x00000138
        /*0368*/ 	.short	0x0100
        /*036a*/ 	.byte	0x04
	.zero		1


	//   ....[38]....
        /*036c*/ 	.word	0x000009c0
        /*0370*/ 	.word	0x000000ff
        /*0374*/ 	.word	0x00000120
        /*0378*/ 	.short	0x0100
        /*037a*/ 	.byte	0x04
	.zero		1


	//   ....[39]....
        /*037c*/ 	.word	0x000009d0
        /*0380*/ 	.word	0x000000ff
        /*0384*/ 	.word	0x00000140
        /*0388*/ 	.short	0x0100
        /*038a*/ 	.byte	0x04
	.zero		1


	//   ....[40]....
        /*038c*/ 	.word	0x000009e0
        /*0390*/ 	.word	0x000000ff
        /*0394*/ 	.word	0x00000128
        /*0398*/ 	.short	0x0100
        /*039a*/ 	.byte	0x04
	.zero		1


	//   ....[41]....
        /*039c*/ 	.word	0x000009f0
        /*03a0*/ 	.word	0x000000ff
        /*03a4*/ 	.word	0x00000148
        /*03a8*/ 	.short	0x0100
        /*03aa*/ 	.byte	0x04
	.zero		1


	//   ....[42]....
        /*03ac*/ 	.word	0x00000ae0
        /*03b0*/ 	.word	0x000000ff
        /*03b4*/ 	.word	0x00000150
        /*03b8*/ 	.short	0x0100
        /*03ba*/ 	.byte	0x06
	.zero		1


	//   ....[43]....
        /*03bc*/ 	.word	0x00000af0
        /*03c0*/ 	.word	0x000000ff
        /*03c4*/ 	.word	0x00000158
        /*03c8*/ 	.short	0x0100
        /*03ca*/ 	.byte	0x06
	.zero		1


	//   ....[44]....
        /*03cc*/ 	.word	0x00000c30
        /*03d0*/ 	.word	0x000000ff
        /*03d4*/ 	.word	0x00000160
        /*03d8*/ 	.short	0x0100
        /*03da*/ 	.byte	0x06
	.zero		1


	//   ....[45]....
        /*03dc*/ 	.word	0x00000c40
        /*03e0*/ 	.word	0x000000ff
        /*03e4*/ 	.word	0x00000170
        /*03e8*/ 	.short	0x0100
        /*03ea*/ 	.byte	0x06
	.zero		1


	//   ....[46]....
        /*03ec*/ 	.word	0x00000c50
        /*03f0*/ 	.word	0x000000ff
        /*03f4*/ 	.word	0x00000168
        /*03f8*/ 	.short	0x0100
        /*03fa*/ 	.byte	0x06
	.zero		1


	//   ....[47]....
        /*03fc*/ 	.word	0x00000c60
        /*0400*/ 	.word	0x000000ff
        /*0404*/ 	.word	0x00000178
        /*0408*/ 	.short	0x0100
        /*040a*/ 	.byte	0x06
	.zero		1


	//   ....[48]....
        /*040c*/ 	.word	0x00000d90
        /*0410*/ 	.word	0x000000ff
        /*0414*/ 	.word	0x00000180
        /*0418*/ 	.short	0x0100
        /*041a*/ 	.byte	0x04
	.zero		1


	//   ....[49]....
        /*041c*/ 	.word	0x00000da0
        /*0420*/ 	.word	0x000000ff
        /*0424*/ 	.word	0x000001a0
        /*0428*/ 	.short	0x0100
        /*042a*/ 	.byte	0x04
	.zero		1


	//   ....[50]....
        /*042c*/ 	.word	0x00000db0
        /*0430*/ 	.word	0x000000ff
        /*0434*/ 	.word	0x00000188
        /*0438*/ 	.short	0x0100
        /*043a*/ 	.byte	0x04
	.zero		1


	//   ....[51]....
        /*043c*/ 	.word	0x00000dc0
        /*0440*/ 	.word	0x000000ff
        /*0444*/ 	.word	0x000001a8
        /*0448*/ 	.short	0x0100
        /*044a*/ 	.byte	0x04
	.zero		1


	//   ....[52]....
        /*044c*/ 	.word	0x00000dd0
        /*0450*/ 	.word	0x000000ff
        /*0454*/ 	.word	0x00000190
        /*0458*/ 	.short	0x0100
        /*045a*/ 	.byte	0x04
	.zero		1


	//   ....[53]....
        /*045c*/ 	.word	0x00000de0
        /*0460*/ 	.word	0x000000ff
        /*0464*/ 	.word	0x000001b0
        /*0468*/ 	.short	0x0100
        /*046a*/ 	.byte	0x04
	.zero		1


	//   ....[54]....
        /*046c*/ 	.word	0x00000df0
        /*0470*/ 	.word	0x000000ff
        /*0474*/ 	.word	0x00000198
        /*0478*/ 	.short	0x0100
        /*047a*/ 	.byte	0x04
	.zero		1


	//   ....[55]....
        /*047c*/ 	.word	0x00000e00
        /*0480*/ 	.word	0x000000ff
        /*0484*/ 	.word	0x000001b8
        /*0488*/ 	.short	0x0100
        /*048a*/ 	.byte	0x04
	.zero		1


	//   ....[56]....
        /*048c*/ 	.word	0x00000ef0
        /*0490*/ 	.word	0x000000ff
        /*0494*/ 	.word	0x000001c0
        /*0498*/ 	.short	0x0100
        /*049a*/ 	.byte	0x04
	.zero		1


	//   ....[57]....
        /*049c*/ 	.word	0x00000f00
        /*04a0*/ 	.word	0x000000ff
        /*04a4*/ 	.word	0x000001d0
        /*04a8*/ 	.short	0x0100
        /*04aa*/ 	.byte	0x04
	.zero		1


	//   ....[58]....
        /*04ac*/ 	.word	0x00000f10
        /*04b0*/ 	.word	0x000000ff
        /*04b4*/ 	.word	0x000001c8
        /*04b8*/ 	.short	0x0100
        /*04ba*/ 	.byte	0x04
	.zero		1


	//   ....[59]....
        /*04bc*/ 	.word	0x00000f20
        /*04c0*/ 	.word	0x000000ff
        /*04c4*/ 	.word	0x000001d8
        /*04c8*/ 	.short	0x0100
        /*04ca*/ 	.byte	0x04
	.zero		1


	//   ....[60]....
        /*04cc*/ 	.word	0x00001c10
        /*04d0*/ 	.word	0x00000000
        /*04d4*/ 	.word	0x000001d0
        /*04d8*/ 	.short	0x010a
        /*04da*/ 	.byte	0xff
	.zero		1


	//   ....[61]....
        /*04dc*/ 	.word	0x00001c40
        /*04e0*/ 	.word	0x00000000
        /*04e4*/ 	.word	0x000001c0
        /*04e8*/ 	.short	0x0101
        /*04ea*/ 	.byte	0xff
	.zero		1


	//   ....[62]....
        /*04ec*/ 	.word	0x00001cf0
        /*04f0*/ 	.word	0x000000ff
        /*04f4*/ 	.word	0x00000088
        /*04f8*/ 	.short	0x010a
        /*04fa*/ 	.byte	0x04
	.zero		1


	//   ....[63]....
        /*04fc*/ 	.word	0x00001d80
        /*0500*/ 	.word	0x000000ff
        /*0504*/ 	.word	0x00000088
        /*0508*/ 	.short	0x010a
        /*050a*/ 	.byte	0x21
	.zero		1


	//   ....[64]....
        /*050c*/ 	.word	0x00001f10
        /*0510*/ 	.word	0x000000ff
        /*0514*/ 	.word	0x00000088
        /*0518*/ 	.short	0x010a
        /*051a*/ 	.byte	0x05
	.zero		1


	//   ....[65]....
        /*051c*/ 	.word	0x00002060
        /*0520*/ 	.word	0x000000ff
        /*0524*/ 	.word	0x00000158
        /*0528*/ 	.short	0x0101
        /*052a*/ 	.byte	0x15
	.zero		1


	//   ....[66]....
        /*052c*/ 	.word	0x00002080
        /*0530*/ 	.word	0x000000ff
        /*0534*/ 	.word	0x00000088
        /*0538*/ 	.short	0x010a
        /*053a*/ 	.byte	0x04
	.zero		1


	//   ....[67]....
        /*053c*/ 	.word	0x00002100
        /*0540*/ 	.word	0x000000ff
        /*0544*/ 	.word	0x00000088
        /*0548*/ 	.short	0x010a
        /*054a*/ 	.byte	0x11
	.zero		1


	//   ....[68]....
        /*054c*/ 	.word	0x00002290
        /*0550*/ 	.word	0x000000ff
        /*0554*/ 	.word	0x00000088
        /*0558*/ 	.short	0x010a
        /*055a*/ 	.byte	0x05
	.zero		1


	//   ....[69]....
        /*055c*/ 	.word	0x000023d0
        /*0560*/ 	.word	0x00000003
        /*0564*/ 	.word	0x00000160
        /*0568*/ 	.short	0x010a
        /*056a*/ 	.byte	0xff
	.zero		1


	//   ....[70]....
        /*056c*/ 	.word	0x00002520
        /*0570*/ 	.word	0x00000000
        /*0574*/ 	.word	0x00000000
        /*0578*/ 	.short	0x0101
        /*057a*/ 	.byte	0xff
	.zero		1


	//   ....[71]....
        /*057c*/ 	.word	0x00002ae0
        /*0580*/ 	.word	0x000000ff
        /*0584*/ 	.word	0x00000000
        /*0588*/ 	.short	0x010a
        /*058a*/ 	.byte	0x04
	.zero		1


	//   ....[72]....
        /*058c*/ 	.word	0x00002b70
        /*0590*/ 	.word	0x000000ff
        /*0594*/ 	.word	0x00000000
        /*0598*/ 	.short	0x010a
        /*059a*/ 	.byte	0x05
	.zero		1


	//   ....[73]....
        /*059c*/ 	.word	0x00002c00
        /*05a0*/ 	.word	0x000000ff
        /*05a4*/ 	.word	0x00000000
        /*05a8*/ 	.short	0x010a
        /*05aa*/ 	.byte	0x05
	.zero		1


	//   ....[74]....
        /*05ac*/ 	.word	0x00002c90
        /*05b0*/ 	.word	0x000000ff
        /*05b4*/ 	.word	0x00000000
        /*05b8*/ 	.short	0x010a
        /*05ba*/ 	.byte	0x05
	.zero		1


	//   ....[75]....
        /*05bc*/ 	.word	0x00002d20
        /*05c0*/ 	.word	0x000000ff
        /*05c4*/ 	.word	0x00000000
        /*05c8*/ 	.short	0x010a
        /*05ca*/ 	.byte	0x05
	.zero		1


	//   ....[76]....
        /*05cc*/ 	.word	0x00002db0
        /*05d0*/ 	.word	0x000000ff
        /*05d4*/ 	.word	0x00000000
        /*05d8*/ 	.short	0x010a
        /*05da*/ 	.byte	0x05
	.zero		1


	//   ....[77]....
        /*05dc*/ 	.word	0x00002e40
        /*05e0*/ 	.word	0x000000ff
        /*05e4*/ 	.word	0x00000000
        /*05e8*/ 	.short	0x010a
        /*05ea*/ 	.byte	0x05
	.zero		1


	//   ....[78]....
        /*05ec*/ 	.word	0x00002ed0
        /*05f0*/ 	.word	0x000000ff
        /*05f4*/ 	.word	0x00000000
        /*05f8*/ 	.short	0x010a
        /*05fa*/ 	.byte	0x05
	.zero		1


	//   ....[79]....
        /*05fc*/ 	.word	0x00002f60
        /*0600*/ 	.word	0x000000ff
        /*0604*/ 	.word	0x00000000
        /*0608*/ 	.short	0x010a
        /*060a*/ 	.byte	0x05
	.zero		1


	//   ....[80]....
        /*060c*/ 	.word	0x00002ff0
        /*0610*/ 	.word	0x000000ff
        /*0614*/ 	.word	0x00000000
        /*0618*/ 	.short	0x010a
        /*061a*/ 	.byte	0x05
	.zero		1


	//   ....[81]....
        /*061c*/ 	.word	0x00003080
        /*0620*/ 	.word	0x000000ff
        /*0624*/ 	.word	0x00000000
        /*0628*/ 	.short	0x010a
        /*062a*/ 	.byte	0x05
	.zero		1


	//   ....[82]....
        /*062c*/ 	.word	0x00003110
        /*0630*/ 	.word	0x000000ff
        /*0634*/ 	.word	0x00000000
        /*0638*/ 	.short	0x010a
        /*063a*/ 	.byte	0x05
	.zero		1


	//   ....[83]....
        /*063c*/ 	.word	0x000031a0
        /*0640*/ 	.word	0x000000ff
        /*0644*/ 	.word	0x00000000
        /*0648*/ 	.short	0x010a
        /*064a*/ 	.byte	0x05
	.zero		1


	//   ....[84]....
        /*064c*/ 	.word	0x00003230
        /*0650*/ 	.word	0x000000ff
        /*0654*/ 	.word	0x00000000
        /*0658*/ 	.short	0x010a
        /*065a*/ 	.byte	0x05
	.zero		1


	//   ....[85]....
        /*065c*/ 	.word	0x000032c0
        /*0660*/ 	.word	0x000000ff
        /*0664*/ 	.word	0x00000000
        /*0668*/ 	.short	0x010a
        /*066a*/ 	.byte	0x05
	.zero		1


	//   ....[86]....
        /*066c*/ 	.word	0x00003350
        /*0670*/ 	.word	0x000000ff
        /*0674*/ 	.word	0x00000000
        /*0678*/ 	.short	0x010a
        /*067a*/ 	.byte	0x05
	.zero		1


	//   ....[87]....
        /*067c*/ 	.word	0x000033f0
        /*0680*/ 	.word	0x00000000
        /*0684*/ 	.word	0x00000000
        /*0688*/ 	.short	0x010a
        /*068a*/ 	.byte	0xff
	.zero		1


	//   ....[88]....
        /*068c*/ 	.word	0x00003530
        /*0690*/ 	.word	0x00000002
        /*0694*/ 	.word	0x000001c0
        /*0698*/ 	.short	0x010a
        /*069a*/ 	.byte	0xff
	.zero		1


	//   ....[89]....
        /*069c*/ 	.word	0x000035a0
        /*06a0*/ 	.word	0x00000002
        /*06a4*/ 	.word	0x00000000
        /*06a8*/ 	.short	0x0101
        /*06aa*/ 	.byte	0xff
	.zero		1


	//   ....[90]....
        /*06ac*/ 	.word	0x000035c0
        /*06b0*/ 	.word	0x000000ff
        /*06b4*/ 	.word	0x00000170
        /*06b8*/ 	.short	0x010a
        /*06ba*/ 	.byte	0x04
	.zero		1


	//   ....[91]....
        /*06bc*/ 	.word	0x000036e0
        /*06c0*/ 	.word	0x00000002
        /*06c4*/ 	.word	0x00000160
        /*06c8*/ 	.short	0x010a
        /*06ca*/ 	.byte	0xff
	.zero		1


	//   ....[92]....
        /*06cc*/ 	.word	0x000037e0
        /*06d0*/ 	.word	0x00000002
        /*06d4*/ 	.word	0x00000000
        /*06d8*/ 	.short	0x0101
        /*06da*/ 	.byte	0xff
	.zero		1


	//   ....[93]....
        /*06dc*/ 	.word	0x00003870
        /*06e0*/ 	.word	0x000000ff
        /*06e4*/ 	.word	0x00000170
        /*06e8*/ 	.short	0x0106
        /*06ea*/ 	.byte	0x04
	.zero		1


	//   ....[94]....
        /*06ec*/ 	.word	0x00003890
        /*06f0*/ 	.word	0x000000ff
        /*06f4*/ 	.word	0x00000170
        /*06f8*/ 	.short	0x010a
        /*06fa*/ 	.byte	0x04
	.zero		1


	//   ....[95]....
        /*06fc*/ 	.word	0x00003920
        /*0700*/ 	.word	0x000000ff
        /*0704*/ 	.word	0x00000170
        /*0708*/ 	.short	0x0106
        /*070a*/ 	.byte	0x07
	.zero		1


	//   ....[96]....
        /*070c*/ 	.word	0x00003960
        /*0710*/ 	.word	0x00000000
        /*0714*/ 	.word	0x00000170
        /*0718*/ 	.short	0x010a
        /*071a*/ 	.byte	0xff
	.zero		1


	//   ....[97]....
        /*071c*/ 	.word	0x00003e80
        /*0720*/ 	.word	0x00000000
        /*0724*/ 	.word	0x00000160
        /*0728*/ 	.short	0x010a
        /*072a*/ 	.byte	0xff
	.zero		1


	//   ....[98]....
        /*072c*/ 	.word	0x00003f80
        /*0730*/ 	.word	0x00000003
        /*0734*/ 	.word	0x00000000
        /*0738*/ 	.short	0x0101
        /*073a*/ 	.byte	0xff
	.zero		1


	//   ....[99]....
        /*073c*/ 	.word	0x00003f90
        /*0740*/ 	.word	0x000000ff
        /*0744*/ 	.word	0x00000000
        /*0748*/ 	.short	0x010a
        /*074a*/ 	.byte	0x04
	.zero		1


	//   ....[100]....
        /*074c*/ 	.word	0x00004010
        /*0750*/ 	.word	0x000000ff
        /*0754*/ 	.word	0x000001a0
        /*0758*/ 	.short	0x010a
        /*075a*/ 	.byte	0x17
	.zero		1


	//   ....[101]....
        /*075c*/ 	.word	0x000040f0
        /*0760*/ 	.word	0x000000ff
        /*0764*/ 	.word	0x00000000
        /*0768*/ 	.short	0x010a
        /*076a*/ 	.byte	0x05
	.zero		1


	//   ....[102]....
        /*076c*/ 	.word	0x00004230
        /*0770*/ 	.word	0x000000ff
        /*0774*/ 	.word	0x00000000
        /*0778*/ 	.short	0x010a
        /*077a*/ 	.byte	0x04
	.zero		1


	//   ....[103]....
        /*077c*/ 	.word	0x00004420
        /*0780*/ 	.word	0x000000ff
        /*0784*/ 	.word	0x00000000
        /*0788*/ 	.short	0x010a
        /*078a*/ 	.byte	0x04
	.zero		1


	//   ....[104]....
        /*078c*/ 	.word	0x000044b0
        /*0790*/ 	.word	0x000000ff
        /*0794*/ 	.word	0x00000000
        /*0798*/ 	.short	0x010a
        /*079a*/ 	.byte	0x05
	.zero		1


	//   ....[105]....
        /*079c*/ 	.word	0x00004540
        /*07a0*/ 	.word	0x000000ff
        /*07a4*/ 	.word	0x00000000
        /*07a8*/ 	.short	0x010a
        /*07aa*/ 	.byte	0x05
	.zero		1


	//   ....[106]....
        /*07ac*/ 	.word	0x000045d0
        /*07b0*/ 	.word	0x000000ff
        /*07b4*/ 	.word	0x00000000
        /*07b8*/ 	.short	0x010a
        /*07ba*/ 	.byte	0x04
	.zero		1


	//   ....[107]....
        /*07bc*/ 	.word	0x00004ae0
        /*07c0*/ 	.word	0x0000000c
        /*07c4*/ 	.word	0x00000160
        /*07c8*/ 	.short	0x010a
        /*07ca*/ 	.byte	0xff
	.zero		1


	//   ....[108]....
        /*07cc*/ 	.word	0x00004c50
        /*07d0*/ 	.word	0x00000000
        /*07d4*/ 	.word	0x00000000
        /*07d8*/ 	.short	0x0101
        /*07da*/ 	.byte	0xff
	.zero		1


	//   ....[109]....
        /*07dc*/ 	.word	0x000050e0
        /*07e0*/ 	.word	0x000000ff
        /*07e4*/ 	.word	0x00000158
        /*07e8*/ 	.short	0x010a
        /*07ea*/ 	.byte	0x15
	.zero		1


	//   ....[110]....
        /*07ec*/ 	.word	0x00005260
        /*07f0*/ 	.word	0x000000ff
        /*07f4*/ 	.word	0x00000130
        /*07f8*/ 	.short	0x010a
        /*07fa*/ 	.byte	0x15
	.zero		1


	//   ....[111]....
        /*07fc*/ 	.word	0x000053d0
        /*0800*/ 	.word	0x000000ff
        /*0804*/ 	.word	0x00000110
        /*0808*/ 	.short	0x010b
        /*080a*/ 	.byte	0x15
	.zero		1


	//   ....[112]....
        /*080c*/ 	.word	0x000053e0
        /*0810*/ 	.word	0x000000ff
        /*0814*/ 	.word	0x00000000
        /*0818*/ 	.short	0x0101
        /*081a*/ 	.byte	0x28
	.zero		1


	//   ....[113]....
        /*081c*/ 	.word	0x000053f0
        /*0820*/ 	.word	0x000000ff
        /*0824*/ 	.word	0x00000138
        /*0828*/ 	.short	0x010a
        /*082a*/ 	.byte	0x15
	.zero		1


	//   ....[114]....
        /*082c*/ 	.word	0x00005540
        /*0830*/ 	.word	0x000000ff
        /*0834*/ 	.word	0x00000118
        /*0838*/ 	.short	0x010b
        /*083a*/ 	.byte	0x15
	.zero		1


	//   ....[115]....
        /*083c*/ 	.word	0x00005550
        /*0840*/ 	.word	0x000000ff
        /*0844*/ 	.word	0x00000000
        /*0848*/ 	.short	0x0101
        /*084a*/ 	.byte	0x27
	.zero		1


	//   ....[116]....
        /*084c*/ 	.word	0x00005560
        /*0850*/ 	.word	0x000000ff
        /*0854*/ 	.word	0x00000140
        /*0858*/ 	.short	0x010a
        /*085a*/ 	.byte	0x15
	.zero		1


	//   ....[117]....
        /*085c*/ 	.word	0x000056a0
        /*0860*/ 	.word	0x000000ff
        /*0864*/ 	.word	0x00000120
        /*0868*/ 	.short	0x010b
        /*086a*/ 	.byte	0x15
	.zero		1


	//   ....[118]....
        /*086c*/ 	.word	0x000056b0
        /*0870*/ 	.word	0x000000ff
        /*0874*/ 	.word	0x00000000
        /*0878*/ 	.short	0x0101
        /*087a*/ 	.byte	0x26
	.zero		1


	//   ....[119]....
        /*087c*/ 	.word	0x000056c0
        /*0880*/ 	.word	0x000000ff
        /*0884*/ 	.word	0x00000148
        /*0888*/ 	.short	0x010a
        /*088a*/ 	.byte	0x15
	.zero		1


	//   ....[120]....
        /*088c*/ 	.word	0x000058c0
        /*0890*/ 	.word	0x000000ff
        /*0894*/ 	.word	0x00000128
        /*0898*/ 	.short	0x010b
        /*089a*/ 	.byte	0x15
	.zero		1


	//   ....[121]....
        /*089c*/ 	.word	0x000058d0
        /*08a0*/ 	.word	0x000000ff
        /*08a4*/ 	.word	0x00000000
        /*08a8*/ 	.short	0x0101
        /*08aa*/ 	.byte	0x25
	.zero		1


	//   ....[122]....
        /*08ac*/ 	.word	0x00005900
        /*08b0*/ 	.word	0x000000ff
        /*08b4*/ 	.word	0x00000130
        /*08b8*/ 	.short	0x010a
        /*08ba*/ 	.byte	0x15
	.zero		1


	//   ....[123]....
        /*08bc*/ 	.word	0x00005920
        /*08c0*/ 	.word	0x000000ff
        /*08c4*/ 	.word	0x00000138
        /*08c8*/ 	.short	0x010a
        /*08ca*/ 	.byte	0x15
	.zero		1


	//   ....[124]....
        /*08cc*/ 	.word	0x00005940
        /*08d0*/ 	.word	0x000000ff
        /*08d4*/ 	.word	0x00000140
        /*08d8*/ 	.short	0x010a
        /*08da*/ 	.byte	0x15
	.zero		1


	//   ....[125]....
        /*08dc*/ 	.word	0x00005980
        /*08e0*/ 	.word	0x00000000
        /*08e4*/ 	.word	0x00000148
        /*08e8*/ 	.short	0x010a
        /*08ea*/ 	.byte	0xff
	.zero		1


	//   ....[126]....
        /*08ec*/ 	.word	0x00005cc0
        /*08f0*/ 	.word	0x00000003
        /*08f4*/ 	.word	0x00000160
        /*08f8*/ 	.short	0x010a
        /*08fa*/ 	.byte	0xff
	.zero		1


	//   ....[127]....
        /*08fc*/ 	.word	0x00005e40
        /*0900*/ 	.word	0x00000000
        /*0904*/ 	.word	0x00000000
        /*0908*/ 	.short	0x0101
        /*090a*/ 	.byte	0xff
	.zero		1


	//   ....[128]....
        /*090c*/ 	.word	0x00006960
        /*0910*/ 	.word	0x000000ff
        /*0914*/ 	.word	0x00000110
        /*0918*/ 	.short	0x010a
        /*091a*/ 	.byte	0x2c
	.zero		1


	//   ....[129]....
        /*091c*/ 	.word	0x000069a0
        /*0920*/ 	.word	0x0000001a
        /*0924*/ 	.word	0x00000180
        /*0928*/ 	.short	0x010a
        /*092a*/ 	.byte	0xff
	.zero		1


	//   ....[130]....
        /*092c*/ 	.word	0x00006ab0
        /*0930*/ 	.word	0x000000ff
        /*0934*/ 	.word	0x00000110
        /*0938*/ 	.short	0x010a
        /*093a*/ 	.byte	0x2c
	.zero		1


	//   ....[131]....
        /*093c*/ 	.word	0x00006b90
        /*0940*/ 	.word	0x0000001a
        /*0944*/ 	.word	0x00000180
        /*0948*/ 	.short	0x010a
        /*094a*/ 	.byte	0xff
	.zero		1


	//   ....[132]....
        /*094c*/ 	.word	0x000072c0
        /*0950*/ 	.word	0x00000000
        /*0954*/ 	.word	0x00000000
        /*0958*/ 	.short	0x0101
        /*095a*/ 	.byte	0xff
	.zero		1


	//   ....[133]....
        /*095c*/ 	.word	0x000072d0
        /*0960*/ 	.word	0x00000004
        /*0964*/ 	.word	0x00000110
        /*0968*/ 	.short	0x010a
        /*096a*/ 	.byte	0xff
	.zero		1


	//   ....[134]....
        /*096c*/ 	.word	0x00007390
        /*0970*/ 	.word	0x00000004
        /*0974*/ 	.word	0x00000110
        /*0978*/ 	.short	0x010a
        /*097a*/ 	.byte	0xff
	.zero		1


	//   ....[135]....
        /*097c*/ 	.word	0x00007b50
        /*0980*/ 	.word	0x00000000
        /*0984*/ 	.word	0x00000000
        /*0988*/ 	.short	0x0101
        /*098a*/ 	.byte	0xff
	.zero		1


	//   ....[136]....
        /*098c*/ 	.word	0x00007b70
        /*0990*/ 	.word	0x00000002
        /*0994*/ 	.word	0x00000110
        /*0998*/ 	.short	0x010a
        /*099a*/ 	.byte	0xff
	.zero		1


	//   ....[137]....
        /*099c*/ 	.word	0x00007c20
        /*09a0*/ 	.word	0x00000002
        /*09a4*/ 	.word	0x00000110
        /*09a8*/ 	.short	0x010a
        /*09aa*/ 	.byte	0xff
	.zero		1


	//   ....[138]....
        /*09ac*/ 	.word	0x000083d0
        /*09b0*/ 	.word	0x00000000
        /*09b4*/ 	.word	0x00000000
        /*09b8*/ 	.short	0x0101
        /*09ba*/ 	.byte	0xff
	.zero		1


	//   ....[139]....
        /*09bc*/ 	.word	0x000083f0
        /*09c0*/ 	.word	0x00000003
        /*09c4*/ 	.word	0x00000110
        /*09c8*/ 	.short	0x010a
        /*09ca*/ 	.byte	0xff
	.zero		1


	//   ....[140]....
        /*09cc*/ 	.word	0x000084a0
        /*09d0*/ 	.word	0x00000003
        /*09d4*/ 	.word	0x00000110
        /*09d8*/ 	.short	0x010a
        /*09da*/ 	.byte	0xff
	.zero		1


	//   ....[141]....
        /*09dc*/ 	.word	0x000088b0
        /*09e0*/ 	.word	0x000000ff
        /*09e4*/ 	.word	0x00000000
        /*09e8*/ 	.short	0x0101
        /*09ea*/ 	.byte	0x04
	.zero		1


	//   ....[142]....
        /*09ec*/ 	.word	0x00008cc0
        /*09f0*/ 	.word	0x00000000
        /*09f4*/ 	.word	0x00000000
        /*09f8*/ 	.short	0x0101
        /*09fa*/ 	.byte	0xff
	.zero		1


	//   ....[143]....
        /*09fc*/ 	.word	0x00008f70
        /*0a00*/ 	.word	0x000000ff
        /*0a04*/ 	.word	0x00000000
        /*0a08*/ 	.short	0x0101
        /*0a0a*/ 	.byte	0x04
	.zero		1


	//   ....[144]....
        /*0a0c*/ 	.word	0x00008f90
        /*0a10*/ 	.word	0x00000000
        /*0a14*/ 	.word	0x000001d0
        /*0a18*/ 	.short	0x010a
        /*0a1a*/ 	.byte	0xff
	.zero		1


	//   ....[145]....
        /*0a1c*/ 	.word	0x00008ff0
        /*0a20*/ 	.word	0x00000000
        /*0a24*/ 	.word	0x00000088
        /*0a28*/ 	.short	0x010a
        /*0a2a*/ 	.byte	0xff
	.zero		1


	//   ....[146]....
        /*0a2c*/ 	.word	0x00009050
        /*0a30*/ 	.word	0x00000000
        /*0a34*/ 	.word	0x00000088
        /*0a38*/ 	.short	0x010a
        /*0a3a*/ 	.byte	0xff
	.zero		1


	//   ....[147]....
        /*0a3c*/ 	.word	0x000090a0
        /*0a40*/ 	.word	0x00000003
        /*0a44*/ 	.word	0x00000160
        /*0a48*/ 	.short	0x010a
        /*0a4a*/ 	.byte	0xff
	.zero		1


	//   ....[148]....
        /*0a4c*/ 	.word	0x00009100
        /*0a50*/ 	.word	0x00000000
        /*0a54*/ 	.word	0x00000000
        /*0a58*/ 	.short	0x010a
        /*0a5a*/ 	.byte	0xff
	.zero		1


	//   ....[149]....
        /*0a5c*/ 	.word	0x00009160
        /*0a60*/ 	.word	0x00000000
        /*0a64*/ 	.word	0x00000000
        /*0a68*/ 	.short	0x010a
        /*0a6a*/ 	.byte	0xff
	.zero		1


	//   ....[150]....
        /*0a6c*/ 	.word	0x000091c0
        /*0a70*/ 	.word	0x00000000
        /*0a74*/ 	.word	0x00000000
        /*0a78*/ 	.short	0x010a
        /*0a7a*/ 	.byte	0xff
	.zero		1


	//   ....[151]....
        /*0a7c*/ 	.word	0x00009220
        /*0a80*/ 	.word	0x00000000
        /*0a84*/ 	.word	0x00000000
        /*0a88*/ 	.short	0x010a
        /*0a8a*/ 	.byte	0xff
	.zero		1


	//   ....[152]....
        /*0a8c*/ 	.word	0x00009280
        /*0a90*/ 	.word	0x00000000
        /*0a94*/ 	.word	0x00000000
        /*0a98*/ 	.short	0x010a
        /*0a9a*/ 	.byte	0xff
	.zero		1


	//   ....[153]....
        /*0a9c*/ 	.word	0x000092e0
        /*0aa0*/ 	.word	0x00000000
        /*0aa4*/ 	.word	0x00000000
        /*0aa8*/ 	.short	0x010a
        /*0aaa*/ 	.byte	0xff
	.zero		1


	//   ....[154]....
        /*0aac*/ 	.word	0x00009340
        /*0ab0*/ 	.word	0x00000000
        /*0ab4*/ 	.word	0x00000000
        /*0ab8*/ 	.short	0x010a
        /*0aba*/ 	.byte	0xff
	.zero		1


	//   ....[155]....
        /*0abc*/ 	.word	0x000093a0
        /*0ac0*/ 	.word	0x00000000
        /*0ac4*/ 	.word	0x00000000
        /*0ac8*/ 	.short	0x010a
        /*0aca*/ 	.byte	0xff
	.zero		1


	//   ....[156]....
        /*0acc*/ 	.word	0x00009400
        /*0ad0*/ 	.word	0x00000000
        /*0ad4*/ 	.word	0x00000000
        /*0ad8*/ 	.short	0x010a
        /*0ada*/ 	.byte	0xff
	.zero		1


	//   ....[157]....
        /*0adc*/ 	.word	0x00009460
        /*0ae0*/ 	.word	0x00000000
        /*0ae4*/ 	.word	0x00000000
        /*0ae8*/ 	.short	0x010a
        /*0aea*/ 	.byte	0xff
	.zero		1


	//   ....[158]....
        /*0aec*/ 	.word	0x000094c0
        /*0af0*/ 	.word	0x00000000
        /*0af4*/ 	.word	0x00000000
        /*0af8*/ 	.short	0x010a
        /*0afa*/ 	.byte	0xff
	.zero		1


	//   ....[159]....
        /*0afc*/ 	.word	0x00009520
        /*0b00*/ 	.word	0x00000000
        /*0b04*/ 	.word	0x00000000
        /*0b08*/ 	.short	0x010a
        /*0b0a*/ 	.byte	0xff
	.zero		1


	//   ....[160]....
        /*0b0c*/ 	.word	0x00009580
        /*0b10*/ 	.word	0x00000000
        /*0b14*/ 	.word	0x00000000
        /*0b18*/ 	.short	0x010a
        /*0b1a*/ 	.byte	0xff
	.zero		1


	//   ....[161]....
        /*0b1c*/ 	.word	0x000095e0
        /*0b20*/ 	.word	0x00000000
        /*0b24*/ 	.word	0x00000000
        /*0b28*/ 	.short	0x010a
        /*0b2a*/ 	.byte	0xff
	.zero		1


	//   ....[162]....
        /*0b2c*/ 	.word	0x00009640
        /*0b30*/ 	.word	0x00000000
        /*0b34*/ 	.word	0x00000000
        /*0b38*/ 	.short	0x010a
        /*0b3a*/ 	.byte	0xff
	.zero		1


	//   ....[163]....
        /*0b3c*/ 	.word	0x000096a0
        /*0b40*/ 	.word	0x00000000
        /*0b44*/ 	.word	0x00000000
        /*0b48*/ 	.short	0x010a
        /*0b4a*/ 	.byte	0xff
	.zero		1


	//   ....[164]....
        /*0b4c*/ 	.word	0x000096f0
        /*0b50*/ 	.word	0x00000002
        /*0b54*/ 	.word	0x000001c0
        /*0b58*/ 	.short	0x010a
        /*0b5a*/ 	.byte	0xff
	.zero		1


	//   ....[165]....
        /*0b5c*/ 	.word	0x00009750
        /*0b60*/ 	.word	0x00000002
        /*0b64*/ 	.word	0x00000170
        /*0b68*/ 	.short	0x010a
        /*0b6a*/ 	.byte	0xff
	.zero		1


	//   ....[166]....
        /*0b6c*/ 	.word	0x000097a0
        /*0b70*/ 	.word	0x00000002
        /*0b74*/ 	.word	0x00000160
        /*0b78*/ 	.short	0x010a
        /*0b7a*/ 	.byte	0xff
	.zero		1


	//   ....[167]....
        /*0b7c*/ 	.word	0x00009800
        /*0b80*/ 	.word	0x00000000
        /*0b84*/ 	.word	0x00000170
        /*0b88*/ 	.short	0x010a
        /*0b8a*/ 	.byte	0xff
	.zero		1


	//   ....[168]....
        /*0b8c*/ 	.word	0x00009850
        /*0b90*/ 	.word	0x00000000
        /*0b94*/ 	.word	0x00000160
        /*0b98*/ 	.short	0x010a
        /*0b9a*/ 	.byte	0xff
	.zero		1


	//   ....[169]....
        /*0b9c*/ 	.word	0x000098b0
        /*0ba0*/ 	.word	0x00000002
        /*0ba4*/ 	.word	0x000001a0
        /*0ba8*/ 	.short	0x010a
        /*0baa*/ 	.byte	0xff
	.zero		1


	//   ....[170]....
        /*0bac*/ 	.word	0x00009910
        /*0bb0*/ 	.word	0x00000000
        /*0bb4*/ 	.word	0x00000000
        /*0bb8*/ 	.short	0x010a
        /*0bba*/ 	.byte	0xff
	.zero		1


	//   ....[171]....
        /*0bbc*/ 	.word	0x00009970
        /*0bc0*/ 	.word	0x00000000
        /*0bc4*/ 	.word	0x00000000
        /*0bc8*/ 	.short	0x010a
        /*0bca*/ 	.byte	0xff
	.zero		1


	//   ....[172]....
        /*0bcc*/ 	.word	0x000099d0
        /*0bd0*/ 	.word	0x00000000
        /*0bd4*/ 	.word	0x00000000
        /*0bd8*/ 	.short	0x010a
        /*0bda*/ 	.byte	0xff
	.zero		1


	//   ....[173]....
        /*0bdc*/ 	.word	0x00009a30
        /*0be0*/ 	.word	0x00000000
        /*0be4*/ 	.word	0x00000000
        /*0be8*/ 	.short	0x010a
        /*0bea*/ 	.byte	0xff
	.zero		1


	//   ....[174]....
        /*0bec*/ 	.word	0x00009a90
        /*0bf0*/ 	.word	0x00000000
        /*0bf4*/ 	.word	0x00000000
        /*0bf8*/ 	.short	0x010a
        /*0bfa*/ 	.byte	0xff
	.zero		1


	//   ....[175]....
        /*0bfc*/ 	.word	0x00009ae0
        /*0c00*/ 	.word	0x0000000c
        /*0c04*/ 	.word	0x00000160
        /*0c08*/ 	.short	0x010a
        /*0c0a*/ 	.byte	0xff
	.zero		1


	//   ....[176]....
        /*0c0c*/ 	.word	0x00009b40
        /*0c10*/ 	.word	0x00000000
        /*0c14*/ 	.word	0x00000158
        /*0c18*/ 	.short	0x010a
        /*0c1a*/ 	.byte	0xff
	.zero		1


	//   ....[177]....
        /*0c1c*/ 	.word	0x00009ba0
        /*0c20*/ 	.word	0x00000000
        /*0c24*/ 	.word	0x00000130
        /*0c28*/ 	.short	0x010a
        /*0c2a*/ 	.byte	0xff
	.zero		1


	//   ....[178]....
        /*0c2c*/ 	.word	0x00009c00
        /*0c30*/ 	.word	0x00000000
        /*0c34*/ 	.word	0x00000138
        /*0c38*/ 	.short	0x010a
        /*0c3a*/ 	.byte	0xff
	.zero		1


	//   ....[179]....
        /*0c3c*/ 	.word	0x00009c60
        /*0c40*/ 	.word	0x00000000
        /*0c44*/ 	.word	0x00000140
        /*0c48*/ 	.short	0x010a
        /*0c4a*/ 	.byte	0xff
	.zero		1


	//   ....[180]....
        /*0c4c*/ 	.word	0x00009cc0
        /*0c50*/ 	.word	0x00000000
        /*0c54*/ 	.word	0x00000148
        /*0c58*/ 	.short	0x010a
        /*0c5a*/ 	.byte	0xff
	.zero		1


	//   ....[181]....
        /*0c5c*/ 	.word	0x00009d20
        /*0c60*/ 	.word	0x00000000
        /*0c64*/ 	.word	0x00000130
        /*0c68*/ 	.short	0x010a
        /*0c6a*/ 	.byte	0xff
	.zero		1


	//   ....[182]....
        /*0c6c*/ 	.word	0x00009d80
        /*0c70*/ 	.word	0x00000000
        /*0c74*/ 	.word	0x00000138
        /*0c78*/ 	.short	0x010a
        /*0c7a*/ 	.byte	0xff
	.zero		1


	//   ....[183]....
        /*0c7c*/ 	.word	0x00009de0
        /*0c80*/ 	.word	0x00000000
        /*0c84*/ 	.word	0x00000140
        /*0c88*/ 	.short	0x010a
        /*0c8a*/ 	.byte	0xff
	.zero		1


	//   ....[184]....
        /*0c8c*/ 	.word	0x00009e30
        /*0c90*/ 	.word	0x00000003
        /*0c94*/ 	.word	0x00000160
        /*0c98*/ 	.short	0x010a
        /*0c9a*/ 	.byte	0xff
	.zero		1


	//   ....[185]....
        /*0c9c*/ 	.word	0x00009e90
        /*0ca0*/ 	.word	0x00000000
        /*0ca4*/ 	.word	0x00000110
        /*0ca8*/ 	.short	0x010a
        /*0caa*/ 	.byte	0xff
	.zero		1


	//   ....[186]....
        /*0cac*/ 	.word	0x00009ee0
        /*0cb0*/ 	.word	0x0000001a
        /*0cb4*/ 	.word	0x00000180
        /*0cb8*/ 	.short	0x010a
        /*0cba*/ 	.byte	0xff
	.zero		1


	//   ....[187]....
        /*0cbc*/ 	.word	0x00009f30
        /*0cc0*/ 	.word	0x00000004
        /*0cc4*/ 	.word	0x00000110
        /*0cc8*/ 	.short	0x010a
        /*0cca*/ 	.byte	0xff
	.zero		1


	//   ....[188]....
        /*0ccc*/ 	.word	0x00009f80
        /*0cd0*/ 	.word	0x00000002
        /*0cd4*/ 	.word	0x00000110
        /*0cd8*/ 	.short	0x010a
        /*0cda*/ 	.byte	0xff
	.zero		1


	//   ....[189]....
        /*0cdc*/ 	.word	0x00009fd0
        /*0ce0*/ 	.word	0x00000003
        /*0ce4*/ 	.word	0x00000110
        /*0ce8*/ 	.short	0x010a
        /*0cea*/ 	.byte	0xff
	.zero		1


	//----- nvinfo : EIATTR_NUM_MBARRIERS
	.align		4
.L_47:
        /*0cec*/ 	.byte	0x03, 0x38
        /*0cee*/ 	.short	0x003c


	//----- nvinfo : EIATTR_EXIT_INSTR_OFFSETS
	.align		4
        /*0cf0*/ 	.byte	0x04, 0x1c
        /*0cf2*/ 	.short	(.L_49 - .L_48)


	//   ....[0]....
.L_48:
        /*0cf4*/ 	.word	0x00003420


	//   ....[1]....
        /*0cf8*/ 	.word	0x00003930


	//   ....[2]....
        /*0cfc*/ 	.word	0x00003990


	//   ....[3]....
        /*0d00*/ 	.word	0x00004830


	//   ....[4]....
        /*0d04*/ 	.word	0x000059b0


	//   ....[5]....
        /*0d08*/ 	.word	0x000059f0


	//   ....[6]....
        /*0d0c*/ 	.word	0x00008e50


	//   ....[7]....
        /*0d10*/ 	.word	0x00008ed0


	//   ....[8]....
        /*0d14*/ 	.word	0x00008f00


	//   ....[9]....
        /*0d18*/ 	.word	0x00008f80


	//----- nvinfo : EIATTR_MAX_THREADS
	.align		4
.L_49:
        /*0d1c*/ 	.byte	0x04, 0x05
        /*0d1e*/ 	.short	(.L_51 - .L_50)
.L_50:
        /*0d20*/ 	.word	0x00000100
        /*0d24*/ 	.word	0x00000001
        /*0d28*/ 	.word	0x00000001


	//----- nvinfo : EIATTR_CRS_STACK_SIZE
	.align		4
.L_51:
        /*0d2c*/ 	.byte	0x04, 0x1e
        /*0d2e*/ 	.short	(.L_53 - .L_52)
.L_52:
        /*0d30*/ 	.word	0x00000000


	//----- nvinfo : EIATTR_CBANK_PARAM_SIZE
	.align		4
.L_53:
        /*0d34*/ 	.byte	0x03, 0x19
        /*0d36*/ 	.short	0x0800


	//----- nvinfo : EIATTR_PARAM_CBANK
	.align		4
        /*0d38*/ 	.byte	0x04, 0x0a
        /*0d3a*/ 	.short	(.L_55 - .L_54)
	.align		4
.L_54:
        /*0d3c*/ 	.word	index@(.nv.constant0._ZN7cutlass13device_kernelINS_4gemm6kernel13GemmUniversalIN4cute5tupleIJiiiiEEENS1_10collective13CollectiveMmaINS1_35MainloopSm100TmaUmmaWarpSpecializedILi17ELi2ELi4ENS5_IJNS4_1CILi2EEESB_NSA_ILi1EEEEEEEENS5_IJNSA_ILi64EEENSA_ILi128EEENSA_ILi32EEEEEENS_6half_tENS5_IJlSC_lEEESJ_SK_NS4_8TiledMMAINS4_8MMA_AtomIJNS4_20SM100_MMA_F16BF16_SSISJ_SJ_fLi64ELi128ELNS4_4UMMA5MajorE0ELSP_0ELNSO_7ScaleInE0ELSQ_0EEEEEENS4_6LayoutINS5_IJSC_SC_SC_EEENS5_IJNSA_ILi0EEESV_SV_EEEEENS5_IJNS4_10UnderscoreESY_SY_EEEEENS4_23SM90_TMA_LOAD_MULTICASTENS4_14ComposedLayoutINS4_7SwizzleILi2ELi4ELi3EEENS4_18smem_ptr_flag_bitsILi16EEENST_INS5_IJNSA_ILi8EEESH_EEENS5_IJSH_SC_EEEEEEEvNS4_8identityES11_S1B_vS1C_EENS_8epilogue10collective18CollectiveEpilogueINS1E_23Sm100TmaWarpSpecializedILi4ELi2ELi16ELb1ELb0EEEJSI_NS5_IJNST_ISF_SC_EENST_ISH_SC_EEEEESJ_SK_SJ_SK_NS1E_6fusion15FusionCallbacksIS1I_NS1M_17LinearCombinationISJ_fSJ_fLNS_15FloatRoundStyleE2EEESI_S1L_JEEENS4_5SM1004TMEM4LOAD26SM100_TMEM_LOAD_16dp256b4xENS4_13SM90_TMA_LOADES1B_NS4_17SM75_U32x4_LDSM_NENS4_14SM90_TMA_STOREES1B_NS4_17SM90_U32x4_STSM_NENS4_39AutoVectorizingCopyWithAssumedAlignmentILi128EEEEEEvvEEEEvNT_6ParamsE)
        /*0d40*/ 	.short	0x0380
        /*0d42*/ 	.short	0x0800


	//----- nvinfo : EIATTR_SW_WAR
	.align		4
.L_55:
        /*0d44*/ 	.byte	0x04, 0x36
        /*0d46*/ 	.short	(.L_57 - .L_56)
.L_56:
        /*0d48*/ 	.word	0x00000008
.L_57:


//--------------------- .nv.callgraph             --------------------------
	.section	.nv.callgraph,"",@"SHT_CUDA_CALLGRAPH"
	.align	4
	.sectionentsize	8
	.align		4
        /*0000*/ 	.word	0x00000000
	.align		4
        /*0004*/ 	.word	0xffffffff
	.align		4
        /*0008*/ 	.word	index@(_ZN7cutlass13device_kernelINS_4gemm6kernel13GemmUniversalIN4cute5tupleIJiiiiEEENS1_10collective13CollectiveMmaINS1_35MainloopSm100TmaUmmaWarpSpecializedILi17ELi2ELi4ENS5_IJNS4_1CILi2EEESB_NSA_ILi1EEEEEEEENS5_IJNSA_ILi64EEENSA_ILi128EEENSA_ILi32EEEEEENS_6half_tENS5_IJlSC_lEEESJ_SK_NS4_8TiledMMAINS4_8MMA_AtomIJNS4_20SM100_MMA_F16BF16_SSISJ_SJ_fLi64ELi128ELNS4_4UMMA5MajorE0ELSP_0ELNSO_7ScaleInE0ELSQ_0EEEEEENS4_6LayoutINS5_IJSC_SC_SC_EEENS5_IJNSA_ILi0EEESV_SV_EEEEENS5_IJNS4_10UnderscoreESY_SY_EEEEENS4_23SM90_TMA_LOAD_MULTICASTENS4_14ComposedLayoutINS4_7SwizzleILi2ELi4ELi3EEENS4_18smem_ptr_flag_bitsILi16EEENST_INS5_IJNSA_ILi8EEESH_EEENS5_IJSH_SC_EEEEEEEvNS4_8identityES11_S1B_vS1C_EENS_8epilogue10collective18CollectiveEpilogueINS1E_23Sm100TmaWarpSpecializedILi4ELi2ELi16ELb1ELb0EEEJSI_NS5_IJNST_ISF_SC_EENST_ISH_SC_EEEEESJ_SK_SJ_SK_NS1E_6fusion15FusionCallbacksIS1I_NS1M_17LinearCombinationISJ_fSJ_fLNS_15FloatRoundStyleE2EEESI_S1L_JEEENS4_5SM1004TMEM4LOAD26SM100_TMEM_LOAD_16dp256b4xENS4_13SM90_TMA_LOADES1B_NS4_17SM75_U32x4_LDSM_NENS4_14SM90_TMA_STOREES1B_NS4_17SM90_U32x4_STSM_NENS4_39AutoVectorizingCopyWithAssumedAlignmentILi128EEEEEEvvEEEEvNT_6ParamsE)
	.align		4
        /*000c*/ 	.word	index@(__assertfail)
	.align		4
        /*0010*/ 	.word	0x00000000
	.align		4
        /*0014*/ 	.word	0xfffffffe
	.align		4
        /*0018*/ 	.word	0x00000000
	.align		4
        /*001c*/ 	.word	0xfffffffd
	.align		4
        /*0020*/ 	.word	0x00000000
	.align		4
        /*0024*/ 	.word	0xfffffffc


//--------------------- .nv.constant4             --------------------------
	.section	.nv.constant4,"a",@progbits
	.align	8
	.align		8
.nv.constant4:
        /*0000*/ 	.dword	__assertfail
	.align		8
        /*0008*/ 	.dword	__unnamed_1
	.align		8
        /*0010*/ 	.dword	__unnamed_2
	.align		8
        /*0018*/ 	.dword	_ZN39_INTERNAL_cf3b20ff_4_k_cu_db40fe38_75134cuda3std3__45__cpo5beginE
	.align		8
        /*0020*/ 	.dword	_ZN39_INTERNAL_cf3b20ff_4_k_cu_db40fe38_75134cuda3std3__45__cpo3endE
	.align		8
        /*0028*/ 	.dword	_ZN39_INTERNAL_cf3b20ff_4_k_cu_db40fe38_75134cuda3std3__45__cpo6cbeginE
	.align		8
        /*0030*/ 	.dword	_ZN39_INTERNAL_cf3b20ff_4_k_cu_db40fe38_75134cuda3std3__45__cpo4cendE
	.align		8
        /*0038*/ 	.dword	_ZN39_INTERNAL_cf3b20ff_4_k_cu_db40fe38_75134cuda3std3__441_GLOBAL__N__cf3b20ff_4_k_cu_db40fe38_75136ignoreE
	.align		8
        /*0040*/ 	.dword	_ZN39_INTERNAL_cf3b20ff_4_k_cu_db40fe38_75134cuda3std3__419piecewise_constructE
	.align		8
        /*0048*/ 	.dword	_ZN39_INTERNAL_cf3b20ff_4_k_cu_db40fe38_75134cuda3std3__48in_placeE
	.align		8
        /*0050*/ 	.dword	_ZN39_INTERNAL_cf3b20ff_4_k_cu_db40fe38_75134cuda3std6ranges3__45__cpo4swapE
	.align		8
        /*0058*/ 	.dword	_ZN39_INTERNAL_cf3b20ff_4_k_cu_db40fe38_75134cuda3std6ranges3__45__cpo9iter_moveE
	.align		8
        /*0060*/ 	.dword	_ZN39_INTERNAL_cf3b20ff_4_k_cu_db40fe38_75134cute7productE
	.align		8
        /*0068*/ 	.dword	_ZN39_INTERNAL_cf3b20ff_4_k_cu_db40fe38_75134cute1_E
	.align		8
        /*0070*/ 	.dword	$str$25
	.align		8
        /*0078*/ 	.dword	$str$26
	.align		8
        /*0080*/ 	.dword	$str$27
	.align		8
        /*0088*/ 	.dword	$str$28


//--------------------- .text._ZN7cutlass13device_kernelINS_4gemm6kernel13GemmUniversalIN4cute5tupleIJiiiiEEENS1_10collective13CollectiveMmaINS1_35MainloopSm100TmaUmmaWarpSpecializedILi17ELi2ELi4ENS5_IJNS4_1CILi2EEESB_NSA_ILi1EEEEEEEENS5_IJNSA_ILi64EEENSA_ILi128EEENSA_ILi32EEEEEENS_6half_tENS5_IJlSC_lEEESJ_SK_NS4_8TiledMMAINS4_8MMA_AtomIJNS4_20SM100_MMA_F16BF16_SSISJ_SJ_fLi64ELi128ELNS4_4UMMA5MajorE0ELSP_0ELNSO_7ScaleInE0ELSQ_0EEEEEENS4_6LayoutINS5_IJSC_SC_SC_EEENS5_IJNSA_ILi0EEESV_SV_EEEEENS5_IJNS4_10UnderscoreESY_SY_EEEEENS4_23SM90_TMA_LOAD_MULTICASTENS4_14ComposedLayoutINS4_7SwizzleILi2ELi4ELi3EEENS4_18smem_ptr_flag_bitsILi16EEENST_INS5_IJNSA_ILi8EEESH_EEENS5_IJSH_SC_EEEEEEEvNS4_8identityES11_S1B_vS1C_EENS_8epilogue10collective18CollectiveEpilogueINS1E_23Sm100TmaWarpSpecializedILi4ELi2ELi16ELb1ELb0EEEJSI_NS5_IJNST_ISF_SC_EENST_ISH_SC_EEEEESJ_SK_SJ_SK_NS1E_6fusion15FusionCallbacksIS1I_NS1M_17LinearCombinationISJ_fSJ_fLNS_15FloatRoundStyleE2EEESI_S1L_JEEENS4_5SM1004TMEM4LOAD26SM100_TMEM_LOAD_16dp256b4xENS4_13SM90_TMA_LOADES1B_NS4_17SM75_U32x4_LDSM_NENS4_14SM90_TMA_STOREES1B_NS4_17SM90_U32x4_STSM_NENS4_39AutoVectorizingCopyWithAssumedAlignmentILi128EEEEEEvvEEEEvNT_6ParamsE --------------------------
	.section	.text._ZN7cutlass13device_kernelINS_4gemm6kernel13GemmUniversalIN4cute5tupleIJiiiiEEENS1_10collective13CollectiveMmaINS1_35MainloopSm100TmaUmmaWarpSpecializedILi17ELi2ELi4ENS5_IJNS4_1CILi2EEESB_NSA_ILi1EEEEEEEENS5_IJNSA_ILi64EEENSA_ILi128EEENSA_ILi32EEEEEENS_6half_tENS5_IJlSC_lEEESJ_SK_NS4_8TiledMMAINS4_8MMA_AtomIJNS4_20SM100_MMA_F16BF16_SSISJ_SJ_fLi64ELi128ELNS4_4UMMA5MajorE0ELSP_0ELNSO_7ScaleInE0ELSQ_0EEEEEENS4_6LayoutINS5_IJSC_SC_SC_EEENS5_IJNSA_ILi0EEESV_SV_EEEEENS5_IJNS4_10UnderscoreESY_SY_EEEEENS4_23SM90_TMA_LOAD_MULTICASTENS4_14ComposedLayoutINS4_7SwizzleILi2ELi4ELi3EEENS4_18smem_ptr_flag_bitsILi16EEENST_INS5_IJNSA_ILi8EEESH_EEENS5_IJSH_SC_EEEEEEEvNS4_8identityES11_S1B_vS1C_EENS_8epilogue10collective18CollectiveEpilogueINS1E_23Sm100TmaWarpSpecializedILi4ELi2ELi16ELb1ELb0EEEJSI_NS5_IJNST_ISF_SC_EENST_ISH_SC_EEEEESJ_SK_SJ_SK_NS1E_6fusion15FusionCallbacksIS1I_NS1M_17LinearCombinationISJ_fSJ_fLNS_15FloatRoundStyleE2EEESI_S1L_JEEENS4_5SM1004TMEM4LOAD26SM100_TMEM_LOAD_16dp256b4xENS4_13SM90_TMA_LOADES1B_NS4_17SM75_U32x4_LDSM_NENS4_14SM90_TMA_STOREES1B_NS4_17SM90_U32x4_STSM_NENS4_39AutoVectorizingCopyWithAssumedAlignmentILi128EEEEEEvvEEEEvNT_6ParamsE,"ax",@progbits
	.align	128
.text._ZN7cutlass13device_kernelINS_4gemm6kernel13GemmUniversalIN4cute5tupleIJiiiiEEENS1_10collective13CollectiveMmaINS1_35MainloopSm100TmaUmmaWarpSpecializedILi17ELi2ELi4ENS5_IJNS4_1CILi2EEESB_NSA_ILi1EEEEEEEENS5_IJNSA_ILi64EEENSA_ILi128EEENSA_ILi32EEEEEENS_6half_tENS5_IJlSC_lEEESJ_SK_NS4_8TiledMMAINS4_8MMA_AtomIJNS4_20SM100_MMA_F16BF16_SSISJ_SJ_fLi64ELi128ELNS4_4UMMA5MajorE0ELSP_0ELNSO_7ScaleInE0ELSQ_0EEEEEENS4_6LayoutINS5_IJSC_SC_SC_EEENS5_IJNSA_ILi0EEESV_SV_EEEEENS5_IJNS4_10UnderscoreESY_SY_EEEEENS4_23SM90_TMA_LOAD_MULTICASTENS4_14ComposedLayoutINS4_7SwizzleILi2ELi4ELi3EEENS4_18smem_ptr_flag_bitsILi16EEENST_INS5_IJNSA_ILi8EEESH_EEENS5_IJSH_SC_EEEEEEEvNS4_8identityES11_S1B_vS1C_EENS_8epilogue10collective18CollectiveEpilogueINS1E_23Sm100TmaWarpSpecializedILi4ELi2ELi16ELb1ELb0EEEJSI_NS5_IJNST_ISF_SC_EENST_ISH_SC_EEEEESJ_SK_SJ_SK_NS1E_6fusion15FusionCallbacksIS1I_NS1M_17LinearCombinationISJ_fSJ_fLNS_15FloatRoundStyleE2EEESI_S1L_JEEENS4_5SM1004TMEM4LOAD26SM100_TMEM_LOAD_16dp256b4xENS4_13SM90_TMA_LOADES1B_NS4_17SM75_U32x4_LDSM_NENS4_14SM90_TMA_STOREES1B_NS4_17SM90_U32x4_STSM_NENS4_39AutoVectorizingCopyWithAssumedAlignmentILi128EEEEEEvvEEEEvNT_6ParamsE:
        .type           _ZN7cutlass13device_kernelINS_4gemm6kernel13GemmUniversalIN4cute5tupleIJiiiiEEENS1_10collective13CollectiveMmaINS1_35MainloopSm100TmaUmmaWarpSpecializedILi17ELi2ELi4ENS5_IJNS4_1CILi2EEESB_NSA_ILi1EEEEEEEENS5_IJNSA_ILi64EEENSA_ILi128EEENSA_ILi32EEEEEENS_6half_tENS5_IJlSC_lEEESJ_SK_NS4_8TiledMMAINS4_8MMA_AtomIJNS4_20SM100_MMA_F16BF16_SSISJ_SJ_fLi64ELi128ELNS4_4UMMA5MajorE0ELSP_0ELNSO_7ScaleInE0ELSQ_0EEEEEENS4_6LayoutINS5_IJSC_SC_SC_EEENS5_IJNSA_ILi0EEESV_SV_EEEEENS5_IJNS4_10UnderscoreESY_SY_EEEEENS4_23SM90_TMA_LOAD_MULTICASTENS4_14ComposedLayoutINS4_7SwizzleILi2ELi4ELi3EEENS4_18smem_ptr_flag_bitsILi16EEENST_INS5_IJNSA_ILi8EEESH_EEENS5_IJSH_SC_EEEEEEEvNS4_8identityES11_S1B_vS1C_EENS_8epilogue10collective18CollectiveEpilogueINS1E_23Sm100TmaWarpSpecializedILi4ELi2ELi16ELb1ELb0EEEJSI_NS5_IJNST_ISF_SC_EENST_ISH_SC_EEEEESJ_SK_SJ_SK_NS1E_6fusion15FusionCallbacksIS1I_NS1M_17LinearCombinationISJ_fSJ_fLNS_15FloatRoundStyleE2EEESI_S1L_JEEENS4_5SM1004TMEM4LOAD26SM100_TMEM_LOAD_16dp256b4xENS4_13SM90_TMA_LOADES1B_NS4_17SM75_U32x4_LDSM_NENS4_14SM90_TMA_STOREES1B_NS4_17SM90_U32x4_STSM_NENS4_39AutoVectorizingCopyWithAssumedAlignmentILi128EEEEEEvvEEEEvNT_6ParamsE,@function
        .size           _ZN7cutlass13device_kernelINS_4gemm6kernel13GemmUniversalIN4cute5tupleIJiiiiEEENS1_10collective13CollectiveMmaINS1_35MainloopSm100TmaUmmaWarpSpecializedILi17ELi2ELi4ENS5_IJNS4_1CILi2EEESB_NSA_ILi1EEEEEEEENS5_IJNSA_ILi64EEENSA_ILi128EEENSA_ILi32EEEEEENS_6half_tENS5_IJlSC_lEEESJ_SK_NS4_8TiledMMAINS4_8MMA_AtomIJNS4_20SM100_MMA_F16BF16_SSISJ_SJ_fLi64ELi128ELNS4_4UMMA5MajorE0ELSP_0ELNSO_7ScaleInE0ELSQ_0EEEEEENS4_6LayoutINS5_IJSC_SC_SC_EEENS5_IJNSA_ILi0EEESV_SV_EEEEENS5_IJNS4_10UnderscoreESY_SY_EEEEENS4_23SM90_TMA_LOAD_MULTICASTENS4_14ComposedLayoutINS4_7SwizzleILi2ELi4ELi3EEENS4_18smem_ptr_flag_bitsILi16EEENST_INS5_IJNSA_ILi8EEESH_EEENS5_IJSH_SC_EEEEEEEvNS4_8identityES11_S1B_vS1C_EENS_8epilogue10collective18CollectiveEpilogueINS1E_23Sm100TmaWarpSpecializedILi4ELi2ELi16ELb1ELb0EEEJSI_NS5_IJNST_ISF_SC_EENST_ISH_SC_EEEEESJ_SK_SJ_SK_NS1E_6fusion15FusionCallbacksIS1I_NS1M_17LinearCombinationISJ_fSJ_fLNS_15FloatRoundStyleE2EEESI_S1L_JEEENS4_5SM1004TMEM4LOAD26SM100_TMEM_LOAD_16dp256b4xENS4_13SM90_TMA_LOADES1B_NS4_17SM75_U32x4_LDSM_NENS4_14SM90_TMA_STOREES1B_NS4_17SM90_U32x4_STSM_NENS4_39AutoVectorizingCopyWithAssumedAlignmentILi128EEEEEEvvEEEEvNT_6ParamsE,(.L_x_223 - _ZN7cutlass13device_kernelINS_4gemm6kernel13GemmUniversalIN4cute5tupleIJiiiiEEENS1_10collective13CollectiveMmaINS1_35MainloopSm100TmaUmmaWarpSpecializedILi17ELi2ELi4ENS5_IJNS4_1CILi2EEESB_NSA_ILi1EEEEEEEENS5_IJNSA_ILi64EEENSA_ILi128EEENSA_ILi32EEEEEENS_6half_tENS5_IJlSC_lEEESJ_SK_NS4_8TiledMMAINS4_8MMA_AtomIJNS4_20SM100_MMA_F16BF16_SSISJ_SJ_fLi64ELi128ELNS4_4UMMA5MajorE0ELSP_0ELNSO_7ScaleInE0ELSQ_0EEEEEENS4_6LayoutINS5_IJSC_SC_SC_EEENS5_IJNSA_ILi0EEESV_SV_EEEEENS5_IJNS4_10UnderscoreESY_SY_EEEEENS4_23SM90_TMA_LOAD_MULTICASTENS4_14ComposedLayoutINS4_7SwizzleILi2ELi4ELi3EEENS4_18smem_ptr_flag_bitsILi16EEENST_INS5_IJNSA_ILi8EEESH_EEENS5_IJSH_SC_EEEEEEEvNS4_8identityES11_S1B_vS1C_EENS_8epilogue10collective18CollectiveEpilogueINS1E_23Sm100TmaWarpSpecializedILi4ELi2ELi16ELb1ELb0EEEJSI_NS5_IJNST_ISF_SC_EENST_ISH_SC_EEEEESJ_SK_SJ_SK_NS1E_6fusion15FusionCallbacksIS1I_NS1M_17LinearCombinationISJ_fSJ_fLNS_15FloatRoundStyleE2EEESI_S1L_JEEENS4_5SM1004TMEM4LOAD26SM100_TMEM_LOAD_16dp256b4xENS4_13SM90_TMA_LOADES1B_NS4_17SM75_U32x4_LDSM_NENS4_14SM90_TMA_STOREES1B_NS4_17SM90_U32x4_STSM_NENS4_39AutoVectorizingCopyWithAssumedAlignmentILi128EEEEEEvvEEEEvNT_6ParamsE)
        .other          _ZN7cutlass13device_kernelINS_4gemm6kernel13GemmUniversalIN4cute5tupleIJiiiiEEENS1_10collective13CollectiveMmaINS1_35MainloopSm100TmaUmmaWarpSpecializedILi17ELi2ELi4ENS5_IJNS4_1CILi2EEESB_NSA_ILi1EEEEEEEENS5_IJNSA_ILi64EEENSA_ILi128EEENSA_ILi32EEEEEENS_6half_tENS5_IJlSC_lEEESJ_SK_NS4_8TiledMMAINS4_8MMA_AtomIJNS4_20SM100_MMA_F16BF16_SSISJ_SJ_fLi64ELi128ELNS4_4UMMA5MajorE0ELSP_0ELNSO_7ScaleInE0ELSQ_0EEEEEENS4_6LayoutINS5_IJSC_SC_SC_EEENS5_IJNSA_ILi0EEESV_SV_EEEEENS5_IJNS4_10UnderscoreESY_SY_EEEEENS4_23SM90_TMA_LOAD_MULTICASTENS4_14ComposedLayoutINS4_7SwizzleILi2ELi4ELi3EEENS4_18smem_ptr_flag_bitsILi16EEENST_INS5_IJNSA_ILi8EEESH_EEENS5_IJSH_SC_EEEEEEEvNS4_8identityES11_S1B_vS1C_EENS_8epilogue10collective18CollectiveEpilogueINS1E_23Sm100TmaWarpSpecializedILi4ELi2ELi16ELb1ELb0EEEJSI_NS5_IJNST_ISF_SC_EENST_ISH_SC_EEEEESJ_SK_SJ_SK_NS1E_6fusion15FusionCallbacksIS1I_NS1M_17LinearCombinationISJ_fSJ_fLNS_15FloatRoundStyleE2EEESI_S1L_JEEENS4_5SM1004TMEM4LOAD26SM100_TMEM_LOAD_16dp256b4xENS4_13SM90_TMA_LOADES1B_NS4_17SM75_U32x4_LDSM_NENS4_14SM90_TMA_STOREES1B_NS4_17SM90_U32x4_STSM_NENS4_39AutoVectorizingCopyWithAssumedAlignmentILi128EEEEEEvvEEEEvNT_6ParamsE,@"STO_CUDA_ENTRY STV_DEFAULT"
_ZN7cutlass13device_kernelINS_4gemm6kernel13GemmUniversalIN4cute5tupleIJiiiiEEENS1_10collective13CollectiveMmaINS1_35MainloopSm100TmaUmmaWarpSpecializedILi17ELi2ELi4ENS5_IJNS4_1CILi2EEESB_NSA_ILi1EEEEEEEENS5_IJNSA_ILi64EEENSA_ILi128EEENSA_ILi32EEEEEENS_6half_tENS5_IJlSC_lEEESJ_SK_NS4_8TiledMMAINS4_8MMA_AtomIJNS4_20SM100_MMA_F16BF16_SSISJ_SJ_fLi64ELi128ELNS4_4UMMA5MajorE0ELSP_0ELNSO_7ScaleInE0ELSQ_0EEEEEENS4_6LayoutINS5_IJSC_SC_SC_EEENS5_IJNSA_ILi0EEESV_SV_EEEEENS5_IJNS4_10UnderscoreESY_SY_EEEEENS4_23SM90_TMA_LOAD_MULTICASTENS4_14ComposedLayoutINS4_7SwizzleILi2ELi4ELi3EEENS4_18smem_ptr_flag_bitsILi16EEENST_INS5_IJNSA_ILi8EEESH_EEENS5_IJSH_SC_EEEEEEEvNS4_8identityES11_S1B_vS1C_EENS_8epilogue10collective18CollectiveEpilogueINS1E_23Sm100TmaWarpSpecializedILi4ELi2ELi16ELb1ELb0EEEJSI_NS5_IJNST_ISF_SC_EENST_ISH_SC_EEEEESJ_SK_SJ_SK_NS1E_6fusion15FusionCallbacksIS1I_NS1M_17LinearCombinationISJ_fSJ_fLNS_15FloatRoundStyleE2EEESI_S1L_JEEENS4_5SM1004TMEM4LOAD26SM100_TMEM_LOAD_16dp256b4xENS4_13SM90_TMA_LOADES1B_NS4_17SM75_U32x4_LDSM_NENS4_14SM90_TMA_STOREES1B_NS4_17SM90_U32x4_STSM_NENS4_39AutoVectorizingCopyWithAssumedAlignmentILi128EEEEEEvvEEEEvNT_6ParamsE:
[----:B------:R-:W1:Y:S01]  /*0000*/  LDC R1, c[0x0][0x37c] ;  /* 0x0000df00ff017b82 */ /* 0x000e620000000800 */
[----:B------:R-:W2:Y:S01]  /*0010*/  S2R R57, SR_TID.X ;  /* 0x0000000000397919 */ /* 0x000ea20000002100 */
[----:B------:R-:W3:Y:S01]  /*0020*/  LDCU.64 UR8, c[0x0][0x890] ;  /* 0x00011200ff0877ac */ /* 0x000ee20008000a00 */
[----:B------:R-:W-:Y:S02]  /*0030*/  PRMT R45, RZ, 0x7610, R45 ;  /* 0x00007610ff2d7816 */ /* 0x000fe4000000002d */
[----:B------:R-:W-:Y:S01]  /*0040*/  ELECT P3, URZ, PT ;  /* 0x0000000000ff782f */ /* 0x000fe20003860000 */
[----:B---3--:R-:W-:-:S04]  /*0050*/  UISETP.NE.U32.AND UP0, UPT, UR8, URZ, UPT ;  /* 0x000000ff0800728c */ /* 0x008fc8000bf05070 */
[----:B------:R-:W-:Y:S01]  /*0060*/  UISETP.NE.AND.EX UP0, UPT, UR9, URZ, UPT, UP0 ;  /* 0x000000ff0900728c */ /* 0x000fe2000bf05300 */
[----:B--2---:R-:W-:-:S05]  /*0070*/  SHF.R.U32.HI R46, RZ, 0x5, R57 ;  /* 0x00000005ff2e7819 */ /* 0x004fca0000011639 */
[----:B------:R-:W2:Y:S02]  /*0080*/  SHFL.IDX PT, R0, R46, RZ, 0x1f ;  /* 0x00001fff2e007589 */ /* 0x000ea400000e0000 */
[----:B--2---:R-:W-:Y:S01]  /*0090*/  R2UR UR17, R0 ;  /* 0x00000000001172ca */ /* 0x004fe200000e0000 */
[----:B-1----:R-:W-:-:S14]  /*00a0*/  BRA.U UP0, `(.L_x_0) ;  /* 0x0000000100307547 */ /* 0x002fdc000b800000 */
[----:B------:R-:W1:Y:S02]  /*00b0*/  LDCU.64 UR4, c[0x0][0x888] ;  /* 0x00011100ff0477ac */ /* 0x000e640008000a00 */
[----:B-1----:R-:W-:-:S04]  /*00c0*/  UISETP.NE.U32.AND UP0, UPT, UR4, URZ, UPT ;  /* 0x000000ff0400728c */ /* 0x002fc8000bf05070 */
[----:B------:R-:W-:-:S09]  /*00d0*/  UISETP.NE.AND.EX UP0, UPT, UR5, URZ, UPT, UP0 ;  /* 0x000000ff0500728c */ /* 0x000fd2000bf05300 */
[----:B------:R-:W-:Y:S05]  /*00e0*/  BRA.U !UP0, `(.L_x_1) ;  /* 0x0000000108147547 */ /* 0x000fea000b800000 */
[----:B------:R-:W1:Y:S01]  /*00f0*/  LDC.64 R2, c[0x0][0x888] ;  /* 0x00022200ff027b82 */ /* 0x000e620000000a00 */
[----:B------:R-:W1:Y:S02]  /*0100*/  LDCU.64 UR4, c[0x0][0x358] ;  /* 0x00006b00ff0477ac */ /* 0x000e640008000a00 */
[----:B-1----:R1:W5:Y:S01]  /*0110*/  LDG.E R27, desc[UR4][R2.64] ;  /* 0x00000004021b7981 */ /* 0x002362000c1e1900 */
[----:B------:R-:W-:Y:S01]  /*0120*/  HFMA2 R45, -RZ, RZ, 0, 5.9604644775390625e-08 ;  /* 0x00000001ff2d7431 */ /* 0x000fe200000001ff */
[----:B------:R-:W-:Y:S05]  /*0130*/  BRA `(.L_x_0) ;  /* 0x00000000000c7947 */ /* 0x000fea0003800000 */
.L_x_1:
[----:B------:R-:W1:Y:S01]  /*0140*/  LDCU UR4, c[0x0][0x880] ;  /* 0x00011000ff0477ac */ /* 0x000e620008000800 */
[----:B------:R-:W-:Y:S01]  /*0150*/  HFMA2 R45, -RZ, RZ, 0, 5.9604644775390625e-08 ;  /* 0x00000001ff2d7431 */ /* 0x000fe200000001ff */
[----:B-1----:R-:W-:-:S07]  /*0160*/  MOV R27, UR4 ;  /* 0x00000004001b7c02 */ /* 0x002fce0008000f00 */
.L_x_0:
[----:B------:R-:W2:Y:S02]  /*0170*/  LDCU.64 UR4, c[0x0][0x8b0] ;  /* 0x00011600ff0477ac */ /* 0x000ea40008000a00 */
[----:B--2---:R-:W-:-:S04]  /*0180*/  UISETP.NE.U32.AND UP0, UPT, UR4, URZ, UPT ;  /* 0x000000ff0400728c */ /* 0x004fc8000bf05070 */
[----:B------:R-:W-:-:S09]  /*0190*/  UISETP.NE.AND.EX UP0, UPT, UR5, URZ, UPT, UP0 ;  /* 0x000000ff0500728c */ /* 0x000fd2000bf05300 */
[----:B------:R-:W-:Y:S05]  /*01a0*/  BRA.U UP0, `(.L_x_2) ;  /* 0x0000000100287547 */ /* 0x000fea000b800000 */
[----:B------:R-:W2:Y:S02]  /*01b0*/  LDCU.64 UR4, c[0x0][0x8a8] ;  /* 0x00011500ff0477ac */ /* 0x000ea40008000a00 */
[----:B--2---:R-:W-:-:S04]  /*01c0*/  UISETP.NE.U32.AND UP0, UPT, UR4, URZ, UPT ;  /* 0x000000ff0400728c */ /* 0x004fc8000bf05070 */
[----:B------:R-:W-:-:S09]  /*01d0*/  UISETP.NE.AND.EX UP0, UPT, UR5, URZ, UPT, UP0 ;  /* 0x000000ff0500728c */ /* 0x000fd2000bf05300 */
[----:B------:R-:W-:Y:S05]  /*01e0*/  BRA.U !UP0, `(.L_x_3) ;  /* 0x0000000108107547 */ /* 0x000fea000b800000 */
[----:B------:R-:W2:Y:S01]  /*01f0*/  LDC.64 R24, c[0x0][0x8a8] ;  /* 0x00022a00ff187b82 */ /* 0x000ea20000000a00 */
[----:B------:R-:W2:Y:S02]  /*0200*/  LDCU.64 UR4, c[0x0][0x358] ;  /* 0x00006b00ff0477ac */ /* 0x000ea40008000a00 */
[----:B--2---:R2:W5:Y:S01]  /*0210*/  LDG.E R24, desc[UR4][R24.64] ;  /* 0x0000000418187981 */ /* 0x004562000c1e1900 */
[----:B------:R-:W-:Y:S05]  /*0220*/  BRA `(.L_x_2) ;  /* 0x0000000000087947 */ /* 0x000fea0003800000 */
.L_x_3:
[----:B------:R-:W2:Y:S02]  /*0230*/  LDCU UR4, c[0x0][0x8a0] ;  /* 0x00011400ff0477ac */ /* 0x000ea40008000800 */
[----:B--2---:R-:W-:Y:S02]  /*0240*/  MOV R24, UR4 ;  /* 0x0000000400187c02 */ /* 0x004fe40008000f00 */
.L_x_2:
[----:B------:R-:W-:Y:S01]  /*0250*/  IMAD.U32 R0, RZ, RZ, UR17 ;  /* 0x00000011ff007e24 */ /* 0x000fe2000f8e00ff */
[----:B------:R-:W-:Y:S04]  /*0260*/  BSSY.RECONVERGENT B0, `(.L_x_4) ;  /* 0x000000c000007945 */ /* 0x000fe80003800200 */
[C---:B------:R-:W-:Y:S02]  /*0270*/  ISETP.NE.OR P1, PT, R0.reuse, 0x1, !P3 ;  /* 0x000000010000780c */ /* 0x040fe40005f25670 */
[----:B------:R-:W-:-:S11]  /*0280*/  ISETP.NE.OR P0, PT, R0, 0x3, !P3 ;  /* 0x000000030000780c */ /* 0x000fd60005f05670 */
[----:B------:R-:W-:Y:S05]  /*0290*/  @P1 BRA `(.L_x_5) ;  /* 0x0000000000201947 */ /* 0x000fea0003800000 */
[----:B------:R-:W3:Y:S02]  /*02a0*/  LDCU.64 UR4, c[0x0][0x348] ;  /* 0x00006900ff0477ac */ /* 0x000ee40008000a00 */
[----:B---3--:R-:W-:Y:S02]  /*02b0*/  UIADD3 UR6, UP1, UPT, UR4, 0x80, URZ ;  /* 0x0000008004067890 */ /* 0x008fe4000ff3e0ff */
[----:B------:R-:W-:Y:S02]  /*02c0*/  UIADD3 UR4, UP0, UPT, UR4, 0x180, URZ ;  /* 0x0000018004047890 */ /* 0x000fe4000ff1e0ff */
[----:B------:R-:W-:Y:S02]  /*02d0*/  UIADD3.X UR7, UPT, UPT, URZ, UR5, URZ, UP1, !UPT ;  /* 0x00000005ff077290 */ /* 0x000fe40008ffe4ff */
[----:B------:R-:W-:-:S07]  /*02e0*/  UIADD3.X UR5, UPT, UPT, URZ, UR5, URZ, UP0, !UPT ;  /* 0x00000005ff057290 */ /* 0x000fce00087fe4ff */
[----:B------:R3:W-:Y:S02]  /*02f0*/  UTMACCTL.PF [UR6] ;  /* 0x00000000060079b9 */ /* 0x0007e40008040000 */
[----:B------:R3:W-:Y:S02]  /*0300*/  UTMACCTL.PF [UR4] ;  /* 0x00000000040079b9 */ /* 0x0007e40008040000 */
[----:B---3--:R-:W-:Y:S01]  /*0310*/  NOP ;  /* 0x0000000000007918 */ /* 0x008fe20000000000 */
.L_x_5:
[----:B------:R-:W-:Y:S05]  /*0320*/  BSYNC.RECONVERGENT B0 ;  /* 0x0000000000007941 */ /* 0x000fea0003800200 */
.L_x_4:
[----:B------:R-:W-:Y:S04]  /*0330*/  BSSY.RECONVERGENT B0, `(.L_x_6) ;  /* 0x000000a000007945 */ /* 0x000fe80003800200 */
        /* <DEDUP_REMOVED lines=9> */
.L_x_7:
[----:B------:R-:W-:Y:S05]  /*03d0*/  BSYNC.RECONVERGENT B0 ;  /* 0x0000000000007941 */ /* 0x000fea0003800200 */
.L_x_6:
[----:B------:R-:W3:Y:S01]  /*03e0*/  LDCU.64 UR4, c[0x0][0x888] ;  /* 0x00011100ff0477ac */ /* 0x000ee20008000a00 */
[----:B------:R-:W-:Y:S02]  /*03f0*/  UISETP.EQ.U32.AND UP1, UPT, UR8, URZ, UPT ;  /* 0x000000ff0800728c */ /* 0x000fe4000bf22070 */
[----:B------:R-:W-:Y:S02]  /*0400*/  UPLOP3.LUT UP3, UPT, UPT, UPT, UPT, 0x80, 0x8 ;  /* 0x000000000008789c */ /* 0x000fe40003f6f070 */
[----:B---3--:R-:W-:-:S04]  /*0410*/  UISETP.NE.U32.AND UP0, UPT, UR4, URZ, UPT ;  /* 0x000000ff0400728c */ /* 0x008fc8000bf05070 */
[----:B------:R-:W-:-:S04]  /*0420*/  UISETP.NE.AND.EX UP0, UPT, UR5, URZ, UPT, UP0 ;  /* 0x000000ff0500728c */ /* 0x000fc8000bf05300 */
[----:B------:R-:W-:-:S04]  /*0430*/  UISETP.EQ.OR.EX UP2, UPT, UR9, URZ, !UP0, UP1 ;  /* 0x000000ff0900728c */ /* 0x000fc8000c742710 */
[----:B------:R-:W-:-:S06]  /*0440*/  UP2UR UR4, UPR, URZ, 0x4 ;  /* 0x00000004ff047883 */ /* 0x000fcc0008000000 */
[----:B------:R-:W-:Y:S01]  /*0450*/  MOV R49, UR4 ;  /* 0x0000000400317c02 */ /* 0x000fe20008000f00 */
[----:B------:R-:W-:Y:S06]  /*0460*/  BRA.U !UP2, `(.L_x_8) ;  /* 0x000000010a207547 */ /* 0x000fec000b800000 */
[----:B------:R-:W-:Y:S01]  /*0470*/  UISETP.NE.U32.AND UP1, UPT, UR8, URZ, UPT ;  /* 0x000000ff0800728c */ /* 0x000fe2000bf25070 */
[----:B-----5:R-:W-:Y:S01]  /*0480*/  FSETP.NEU.AND P0, PT, R27, RZ, PT ;  /* 0x000000ff1b00720b */ /* 0x020fe20003f0d000 */
[----:B------:R-:W-:Y:S02]  /*0490*/  USEL UR4, URZ, 0xffffffff, UP0 ;  /* 0xffffffffff047887 */ /* 0x000fe40008000000 */
[----:B------:R-:W-:-:S10]  /*04a0*/  UISETP.NE.AND.EX UP1, UPT, UR9, URZ, UPT, UP1 ;  /* 0x000000ff0900728c */ /* 0x000fd4000bf25310 */
[----:B------:R-:W-:Y:S01]  /*04b0*/  VOTEU.ANY UP0, P0 ;  /* 0x0000000000ff7886 */ /* 0x000fe20000000100 */
[----:B------:R-:W-:-:S04]  /*04c0*/  @!UP1 USEL UR4, URZ, 0xffffffff, UP0 ;  /* 0xffffffffff049887 */ /* 0x000fc80008000000 */
[----:B------:R-:W-:-:S04]  /*04d0*/  ULOP3.LUT UR4, UR4, 0x1, URZ, 0xc0, !UPT ;  /* 0x0000000104047892 */ /* 0x000fc8000f8ec0ff */
[----:B------:R-:W-:-:S11]  /*04e0*/  UISETP.NE.U32.AND UP3, UPT, UR4, 0x1, UPT ;  /* 0x000000010400788c */ /* 0x000fd6000bf65070 */
.L_x_8:
[----:B-1----:R-:W1:Y:S01]  /*04f0*/  SHFL.IDX PT, R2, R46, RZ, 0x1f ;  /* 0x00001fff2e027589 */ /* 0x002e6200000e0000 */
[----:B------:R-:W-:-:S04]  /*0500*/  UISETP.NE.AND UP0, UPT, UR17, 0x2, UPT ;  /* 0x000000021100788c */ /* 0x000fc8000bf05270 */
[----:B------:R-:W-:Y:S01]  /*0510*/  USEL UR48, URZ, 0x1, UP0 ;  /* 0x00000001ff307887 */ /* 0x000fe20008000000 */
[----:B-1----:R-:W-:-:S13]  /*0520*/  ISETP.NE.AND P0, PT, R2, RZ, PT ;  /* 0x000000ff0200720c */ /* 0x002fda0003f05270 */
[----:B------:R-:W-:Y:S05]  /*0530*/  @P0 BRA `(.L_x_9) ;  /* 0x0000000000cc0947 */ /* 0x000fea0003800000 */
[----:B------:R-:W-:Y:S01]  /*0540*/  ELECT P0, URZ, PT ;  /* 0x0000000000ff782f */ /* 0x000fe20003800000 */
[----:B------:R-:W-:-:S12]  /*0550*/  BSSY.RECONVERGENT B0, `(.L_x_9) ;  /* 0x0000031000007945 */ /* 0x000fd80003800200 */
[----:B------:R-:W-:Y:S05]  /*0560*/  @!P0 BRA `(.L_x_10) ;  /* 0x0000000000bc8947 */ /* 0x000fea0003800000 */
[----:B------:R-:W1:Y:S01]  /*0570*/  S2UR UR4, SR_CgaCtaId ;  /* 0x00000000000479c3 */ /* 0x000e620000008800 */
[----:B------:R-:W-:Y:S01]  /*0580*/  UMOV UR5, 0x400 ;  /* 0x0000040000057882 */ /* 0x000fe20000000000 */
[----:B------:R-:W-:Y:S01]  /*0590*/  UMOV UR8, 0x1 ;  /* 0x0000000100087882 */ /* 0x000fe20000000000 */
[----:B------:R-:W-:Y:S01]  /*05a0*/  UMOV UR6, 0x3 ;  /* 0x0000000300067882 */ /* 0x000fe20000000000 */
[----:B------:R-:W-:-:S04]  /*05b0*/  UIADD3 UR8, UPT, UPT, -UR8, 0x100000, URZ ;  /* 0x0010000008087890 */ /* 0x000fc8000fffe1ff */
[----:B------:R-:W-:Y:S02]  /*05c0*/  USHF.L.U32 UR9, UR8, 0xb, URZ ;  /* 0x0000000b08097899 */ /* 0x000fe400080006ff */
[----:B------:R-:W-:Y:S02]  /*05d0*/  USHF.L.U32 UR8, UR8, 0x1, URZ ;  /* 0x0000000108087899 */ /* 0x000fe400080006ff */
[----:B------:R-:W-:-:S04]  /*05e0*/  UIADD3 UR6, UPT, UPT, -UR6, 0x100000, URZ ;  /* 0x0010000006067890 */ /* 0x000fc8000fffe1ff */
[----:B------:R-:W-:Y:S02]  /*05f0*/  USHF.L.U32 UR7, UR6, 0xb, URZ ;  /* 0x0000000b06077899 */ /* 0x000fe400080006ff */
[----:B------:R-:W-:Y:S02]  /*0600*/  USHF.L.U32 UR6, UR6, 0x1, URZ ;  /* 0x0000000106067899 */ /* 0x000fe400080006ff */
[----:B-1----:R-:W-:Y:S01]  /*0610*/  ULEA UR4, UR4, UR5, 0x18 ;  /* 0x0000000504047291 */ /* 0x002fe2000f8ec0ff */
[----:B------:R-:W1:Y:S11]  /*0620*/  FENCE.VIEW.ASYNC.S ;  /* 0x00000000000073c6 */ /* 0x000e760000000000 */
[----:B-1----:R1:W3:Y:S01]  /*0630*/  SYNCS.EXCH.64 URZ, [UR4], UR8 ;  /* 0x0000000804ff75b2 */ /* 0x0022e20008000100 */
[----:B------:R1:W4:Y:S01]  /*0640*/  SYNCS.EXCH.64 URZ, [UR4+0x88], UR6 ;  /* 0x0000880604ff75b2 */ /* 0x0003220008000100 */
[----:B------:R1:W1:Y:S01]  /*0650*/  SYNCS.EXCH.64 URZ, [UR4+0x8], UR8 ;  /* 0x0000080804ff75b2 */ /* 0x0002620008000100 */
        /* <DEDUP_REMOVED lines=31> */
[----:B---34-:R-:W-:Y:S01]  /*0850*/  NOP ;  /* 0x0000000000007918 */ /* 0x018fe20000000000 */
.L_x_10:
[----:B-1----:R-:W-:Y:S05]  /*0860*/  BSYNC.RECONVERGENT B0 ;  /* 0x0000000000007941 */ /* 0x002fea0003800200 */
.L_x_9:
[----:B------:R-:W1:Y:S01]  /*0870*/  SHFL.IDX PT, R2, R46, RZ, 0x1f ;  /* 0x00001fff2e027589 */ /* 0x000e6200000e0000 */
[----:B------:R-:W-:Y:S01]  /*0880*/  NOP ;  /* 0x0000000000007918 */ /* 0x000fe20000000000 */
[----:B-1----:R-:W-:-:S13]  /*0890*/  ISETP.NE.AND P0, PT, R2, 0x1, PT ;  /* 0x000000010200780c */ /* 0x002fda0003f05270 */
[----:B------:R-:W-:Y:S05]  /*08a0*/  @P0 BRA `(.L_x_11) ;  /* 0x0000000000580947 */ /* 0x000fea0003800000 */
        /* <DEDUP_REMOVED lines=9> */
[----:B------:R-:W-:Y:S01]  /*0940*/  USHF.L.U32 UR6, UR6, 0x1, URZ ;  /* 0x0000000106067899 */ /* 0x000fe200080006ff */
[----:B------:R-:W-:Y:S01]  /*0950*/  ELECT P0, URZ, PT ;  /* 0x0000000000ff782f */ /* 0x000fe20003800000 */
[----:B-1----:R-:W-:Y:S01]  /*0960*/  ULEA UR4, UR4, UR5, 0x18 ;  /* 0x0000000504047291 */ /* 0x002fe2000f8ec0ff */
[----:B------:R-:W1:Y:S11]  /*0970*/  FENCE.VIEW.ASYNC.S ;  /* 0x00000000000073c6 */ /* 0x000e760000000000 */
[----:B-1----:R1:W3:Y:S01]  /*0980*/  SYNCS.EXCH.64 URZ, [UR4+0x110], UR8 ;  /* 0x0001100804ff75b2 */ /* 0x0022e20008000100 */
[----:B------:R1:W4:Y:S01]  /*0990*/  SYNCS.EXCH.64 URZ, [UR4+0x130], UR6 ;  /* 0x0001300604ff75b2 */ /* 0x0003220008000100 */
[----:B------:R1:W1:Y:S01]  /*09a0*/  SYNCS.EXCH.64 URZ, [UR4+0x118], UR8 ;  /* 0x0001180804ff75b2 */ /* 0x0002620008000100 */
[----:B------:R1:W1:Y:S01]  /*09b0*/  SYNCS.EXCH.64 URZ, [UR4+0x138], UR6 ;  /* 0x0001380604ff75b2 */ /* 0x0002620008000100 */
[----:B------:R1:W1:Y:S01]  /*09c0*/  SYNCS.EXCH.64 URZ, [UR4+0x120], UR8 ;  /* 0x0001200804ff75b2 */ /* 0x0002620008000100 */
[----:B------:R1:W1:Y:S01]  /*09d0*/  SYNCS.EXCH.64 URZ, [UR4+0x140], UR6 ;  /* 0x0001400604ff75b2 */ /* 0x0002620008000100 */
[----:B------:R1:W1:Y:S01]  /*09e0*/  SYNCS.EXCH.64 URZ, [UR4+0x128], UR8 ;  /* 0x0001280804ff75b2 */ /* 0x0002620008000100 */
[----:B------:R1:W1:Y:S01]  /*09f0*/  SYNCS.EXCH.64 URZ, [UR4+0x148], UR6 ;  /* 0x0001480604ff75b2 */ /* 0x0002620008000100 */
[----:B------:R-:W-:Y:S01]  /*0a00*/  NOP ;  /* 0x0000000000007918 */ /* 0x000fe20000000000 */
.L_x_11:
[----:B------:R-:W2:Y:S01]  /*0a10*/  SHFL.IDX PT, R2, R46, RZ, 0x1f ;  /* 0x00001fff2e027589 */ /* 0x000ea200000e0000 */
[----:B------:R-:W-:Y:S01]  /*0a20*/  NOP ;  /* 0x0000000000007918 */ /* 0x000fe20000000000 */
[----:B--2---:R-:W-:-:S13]  /*0a30*/  ISETP.NE.AND P0, PT, R2, 0x3, PT ;  /* 0x000000030200780c */ /* 0x004fda0003f05270 */
[----:B------:R-:W-:Y:S05]  /*0a40*/  @P0 BRA `(.L_x_12) ;  /* 0x0000000000300947 */ /* 0x000fea0003800000 */
[----:B-1----:R-:W1:Y:S01]  /*0a50*/  S2UR UR4, SR_CgaCtaId ;  /* 0x00000000000479c3 */ /* 0x002e620000008800 */
[----:B------:R-:W-:Y:S01]  /*0a60*/  UMOV UR6, 0x400 ;  /* 0x0000040000067882 */ /* 0x000fe20000000000 */
[----:B------:R-:W-:Y:S01]  /*0a70*/  UMOV UR5, 0x20 ;  /* 0x0000002000057882 */ /* 0x000fe20000000000 */
[----:B------:R-:W-:Y:S01]  /*0a80*/  ELECT P0, URZ, PT ;  /* 0x0000000000ff782f */ /* 0x000fe20003800000 */
[----:B-1----:R-:W-:Y:S02]  /*0a90*/  ULEA UR6, UR4, UR6, 0x18 ;  /* 0x0000000604067291 */ /* 0x002fe4000f8ec0ff */
[----:B------:R-:W-:-:S04]  /*0aa0*/  UIADD3 UR4, UPT, UPT, -UR5, 0x100000, URZ ;  /* 0x0010000005047890 */ /* 0x000fc8000fffe1ff */
[----:B------:R-:W-:Y:S02]  /*0ab0*/  USHF.L.U32 UR5, UR4, 0xb, URZ ;  /* 0x0000000b04057899 */ /* 0x000fe400080006ff */
[----:B------:R-:W-:Y:S01]  /*0ac0*/  USHF.L.U32 UR4, UR4, 0x1, URZ ;  /* 0x0000000104047899 */ /* 0x000fe200080006ff */
[----:B------:R-:W1:Y:S11]  /*0ad0*/  FENCE.VIEW.ASYNC.S ;  /* 0x00000000000073c6 */ /* 0x000e760000000000 */
[----:B-1----:R2:W1:Y:S01]  /*0ae0*/  SYNCS.EXCH.64 URZ, [UR6+0x150], UR4 ;  /* 0x0001500406ff75b2 */ /* 0x0024620008000100 */
[----:B------:R2:W1:Y:S02]  /*0af0*/  SYNCS.EXCH.64 URZ, [UR6+0x158], UR4 ;  /* 0x0001580406ff75b2 */ /* 0x0004640008000100 */
[----:B--2---:R-:W-:Y:S01]  /*0b00*/  NOP ;  /* 0x0000000000007918 */ /* 0x004fe20000000000 */
.L_x_12:
[----:B------:R-:W2:Y:S01]  /*0b10*/  SHFL.IDX PT, R2, R46, RZ, 0x1f ;  /* 0x00001fff2e027589 */ /* 0x000ea200000e0000 */
[----:B------:R-:W-:Y:S01]  /*0b20*/  NOP ;  /* 0x0000000000007918 */ /* 0x000fe20000000000 */
[----:B--2---:R-:W-:-:S13]  /*0b30*/  ISETP.NE.AND P0, PT, R2, 0x4, PT ;  /* 0x000000040200780c */ /* 0x004fda0003f05270 */
[----:B------:R-:W-:Y:S05]  /*0b40*/  @P0 BRA `(.L_x_13) ;  /* 0x00000000004c0947 */ /* 0x000fea0003800000 */
[----:B-1----:R-:W1:Y:S01]  /*0b50*/  S2UR UR6, SR_CgaCtaId ;  /* 0x00000000000679c3 */ /* 0x002e620000008800 */
[----:B------:R-:W-:Y:S01]  /*0b60*/  UMOV UR4, 0x3a0 ;  /* 0x000003a000047882 */ /* 0x000fe20000000000 */
[----:B------:R-:W-:Y:S01]  /*0b70*/  UMOV UR5, 0x400 ;  /* 0x0000040000057882 */ /* 0x000fe20000000000 */
[----:B------:R-:W-:Y:S01]  /*0b80*/  USEL UR4, UR4, 0x320, UP3 ;  /* 0x0000032004047887 */ /* 0x000fe20009800000 */
[----:B------:R-:W-:Y:S01]  /*0b90*/  UMOV UR8, 0x1 ;  /* 0x0000000100087882 */ /* 0x000fe20000000000 */
[----:B------:R-:W-:Y:S01]  /*0ba0*/  ELECT P0, URZ, PT ;  /* 0x0000000000ff782f */ /* 0x000fe20003800000 */
[----:B------:R-:W-:-:S04]  /*0bb0*/  UIADD3 UR8, UPT, UPT, -UR8, 0x100000, URZ ;  /* 0x0010000008087890 */ /* 0x000fc8000fffe1ff */
[----:B------:R-:W-:Y:S02]  /*0bc0*/  USHF.L.U32 UR9, UR8, 0xb, URZ ;  /* 0x0000000b08097899 */ /* 0x000fe400080006ff */
[----:B------:R-:W-:Y:S02]  /*0bd0*/  USHF.L.U32 UR8, UR8, 0x1, URZ ;  /* 0x0000000108087899 */ /* 0x000fe400080006ff */
[----:B-1----:R-:W-:Y:S02]  /*0be0*/  ULEA UR6, UR6, UR5, 0x18 ;  /* 0x0000000506067291 */ /* 0x002fe4000f8ec0ff */
[----:B------:R-:W-:-:S04]  /*0bf0*/  UIADD3 UR4, UPT, UPT, -UR4, 0x100000, URZ ;  /* 0x0010000004047890 */ /* 0x000fc8000fffe1ff */
[----:B------:R-:W-:Y:S02]  /*0c00*/  USHF.L.U32 UR5, UR4, 0xb, URZ ;  /* 0x0000000b04057899 */ /* 0x000fe400080006ff */
[----:B------:R-:W-:Y:S01]  /*0c10*/  USHF.L.U32 UR4, UR4, 0x1, URZ ;  /* 0x0000000104047899 */ /* 0x000fe200080006ff */
[----:B------:R-:W1:Y:S03]  /*0c20*/  FENCE.VIEW.ASYNC.S ;  /* 0x00000000000073c6 */ /* 0x000e660000000000 */
[----:B-1----:R2:W1:Y:S08]  /*0c30*/  SYNCS.EXCH.64 URZ, [UR6+0x160], UR8 ;  /* 0x0001600806ff75b2 */ /* 0x0024700008000100 */
[----:B------:R2:W1:Y:S01]  /*0c40*/  SYNCS.EXCH.64 URZ, [UR6+0x170], UR4 ;  /* 0x0001700406ff75b2 */ /* 0x0004620008000100 */
[----:B------:R2:W1:Y:S01]  /*0c50*/  SYNCS.EXCH.64 URZ, [UR6+0x168], UR8 ;  /* 0x0001680806ff75b2 */ /* 0x0004620008000100 */
[----:B------:R2:W1:Y:S02]  /*0c60*/  SYNCS.EXCH.64 URZ, [UR6+0x178], UR4 ;  /* 0x0001780406ff75b2 */ /* 0x0004640008000100 */
[----:B--2---:R-:W-:Y:S01]  /*0c70*/  NOP ;  /* 0x0000000000007918 */ /* 0x004fe20000000000 */
.L_x_13:
[----:B------:R-:W2:Y:S01]  /*0c80*/  SHFL.IDX PT, R2, R46, RZ, 0x1f ;  /* 0x00001fff2e027589 */ /* 0x000ea200000e0000 */
[----:B------:R-:W-:Y:S01]  /*0c90*/  NOP ;  /* 0x0000000000007918 */ /* 0x000fe20000000000 */
[----:B--2---:R-:W-:-:S13]  /*0ca0*/  ISETP.NE.AND P0, PT, R2, 0x5, PT ;  /* 0x000000050200780c */ /* 0x004fda0003f05270 */
[----:B------:R-:W-:Y:S05]  /*0cb0*/  @P0 BRA `(.L_x_14) ;  /* 0x0000000000580947 */ /* 0x000fea0003800000 */
[----:B-1----:R-:W1:Y:S01]  /*0cc0*/  S2UR UR4, SR_CgaCtaId ;  /* 0x00000000000479c3 */ /* 0x002e620000008800 */
        /* <DEDUP_REMOVED lines=12> */
[----:B-1----:R2:W1:Y:S01]  /*0d90*/  SYNCS.EXCH.64 URZ, [UR4+0x180], UR8 ;  /* 0x0001800804ff75b2 */ /* 0x0024620008000100 */
[----:B------:R2:W1:Y:S01]  /*0da0*/  SYNCS.EXCH.64 URZ, [UR4+0x1a0], UR6 ;  /* 0x0001a00604ff75b2 */ /* 0x0004620008000100 */
[----:B------:R2:W1:Y:S01]  /*0db0*/  SYNCS.EXCH.64 URZ, [UR4+0x188], UR8 ;  /* 0x0001880804ff75b2 */ /* 0x0004620008000100 */
[----:B------:R2:W1:Y:S01]  /*0dc0*/  SYNCS.EXCH.64 URZ, [UR4+0x1a8], UR6 ;  /* 0x0001a80604ff75b2 */ /* 0x0004620008000100 */
[----:B------:R2:W1:Y:S01]  /*0dd0*/  SYNCS.EXCH.64 URZ, [UR4+0x190], UR8 ;  /* 0x0001900804ff75b2 */ /* 0x0004620008000100 */
[----:B------:R2:W1:Y:S01]  /*0de0*/  SYNCS.EXCH.64 URZ, [UR4+0x1b0], UR6 ;  /* 0x0001b00604ff75b2 */ /* 0x0004620008000100 */
[----:B------:R2:W1:Y:S01]  /*0df0*/  SYNCS.EXCH.64 URZ, [UR4+0x198], UR8 ;  /* 0x0001980804ff75b2 */ /* 0x0004620008000100 */
[----:B------:R2:W1:Y:S02]  /*0e00*/  SYNCS.EXCH.64 URZ, [UR4+0x1b8], UR6 ;  /* 0x0001b80604ff75b2 */ /* 0x0004640008000100 */
[----:B--2---:R-:W-:Y:S01]  /*0e10*/  NOP ;  /* 0x0000000000007918 */ /* 0x004fe20000000000 */
.L_x_14:
[----:B------:R-:W2:Y:S01]  /*0e20*/  SHFL.IDX PT, R2, R46, RZ, 0x1f ;  /* 0x00001fff2e027589 */ /* 0x000ea200000e0000 */
[----:B------:R-:W-:Y:S01]  /*0e30*/  NOP ;  /* 0x0000000000007918 */ /* 0x000fe20000000000 */
[----:B--2---:R-:W-:-:S13]  /*0e40*/  ISETP.NE.AND P0, PT, R2, 0x3, PT ;  /* 0x000000030200780c */ /* 0x004fda0003f05270 */
[----:B------:R-:W-:Y:S05]  /*0e50*/  @P0 BRA `(.L_x_15) ;  /* 0x0000000000380947 */ /* 0x000fea0003800000 */
[----:B------:R-:W2:Y:S01]  /*0e60*/  S2UR UR5, SR_CgaCtaId ;  /* 0x00000000000579c3 */ /* 0x000ea20000008800 */
[----:B-1----:R-:W-:Y:S01]  /*0e70*/  UMOV UR4, 0x400 ;  /* 0x0000040000047882 */ /* 0x002fe20000000000 */
[----:B------:R-:W-:Y:S01]  /*0e80*/  UMOV UR6, 0x20 ;  /* 0x0000002000067882 */ /* 0x000fe20000000000 */
[----:B------:R-:W-:Y:S01]  /*0e90*/  ELECT P0, URZ, PT ;  /* 0x0000000000ff782f */ /* 0x000fe20003800000 */
[----:B------:R-:W-:-:S04]  /*0ea0*/  UIADD3 UR6, UPT, UPT, -UR6, 0x100000, URZ ;  /* 0x0010000006067890 */ /* 0x000fc8000fffe1ff */
[----:B------:R-:W-:Y:S02]  /*0eb0*/  USHF.L.U32 UR7, UR6, 0xb, URZ ;  /* 0x0000000b06077899 */ /* 0x000fe400080006ff */
[----:B------:R-:W-:Y:S02]  /*0ec0*/  USHF.L.U32 UR6, UR6, 0x1, URZ ;  /* 0x0000000106067899 */ /* 0x000fe400080006ff */
[----:B--2---:R-:W-:Y:S01]  /*0ed0*/  ULEA UR4, UR5, UR4, 0x18 ;  /* 0x0000000405047291 */ /* 0x004fe2000f8ec0ff */
[----:B------:R-:W1:Y:S11]  /*0ee0*/  FENCE.VIEW.ASYNC.S ;  /* 0x00000000000073c6 */ /* 0x000e760000000000 */
[----:B-1----:R2:W1:Y:S01]  /*0ef0*/  SYNCS.EXCH.64 URZ, [UR4+0x1c0], UR6 ;  /* 0x0001c00604ff75b2 */ /* 0x0024620008000100 */
[----:B------:R2:W1:Y:S01]  /*0f00*/  SYNCS.EXCH.64 URZ, [UR4+0x1d0], UR6 ;  /* 0x0001d00604ff75b2 */ /* 0x0004620008000100 */
[----:B------:R2:W1:Y:S01]  /*0f10*/  SYNCS.EXCH.64 URZ, [UR4+0x1c8], UR6 ;  /* 0x0001c80604ff75b2 */ /* 0x0004620008000100 */
[----:B------:R2:W1:Y:S02]  /*0f20*/  SYNCS.EXCH.64 URZ, [UR4+0x1d8], UR6 ;  /* 0x0001d80604ff75b2 */ /* 0x0004640008000100 */
[----:B--2---:R-:W-:Y:S01]  /*0f30*/  NOP ;  /* 0x0000000000007918 */ /* 0x004fe20000000000 */
.L_x_15:
[----:B-1----:R-:W1:Y:S01]  /*0f40*/  LDCU UR4, c[0x0][0x36c] ;  /* 0x00006d80ff0477ac */ /* 0x002e620008000800 */
[----:B------:R-:W-:Y:S01]  /*0f50*/  ISETP.NE.OR P3, PT, R0, 0x2, !P3 ;  /* 0x000000020000780c */ /* 0x000fe20005f65670 */
[----:B------:R-:W-:Y:S01]  /*0f60*/  NOP ;  /* 0x0000000000007918 */ /* 0x000fe20000000000 */
[----:B------:R-:W-:Y:S01]  /*0f70*/  LOP3.LUT R0, R57, 0x1f, RZ, 0xc0, !PT ;  /* 0x0000001f39007812 */ /* 0x000fe200078ec0ff */
[----:B------:R-:W-:Y:S02]  /*0f80*/  UISETP.NE.AND UP4, UPT, UR17, URZ, UPT ;  /* 0x000000ff1100728c */ /* 0x000fe4000bf85270 */
[----:B-1----:R-:W-:-:S09]  /*0f90*/  UISETP.EQ.U32.AND UP5, UPT, UR4, 0x1, UPT ;  /* 0x000000010400788c */ /* 0x002fd2000bfa2070 */
[----:B------:R-:W-:Y:S05]  /*0fa0*/  BRA.U !UP5, `(.L_x_16) ;  /* 0x000000010d087547 */ /* 0x000fea000b800000 */
[----:B---34-:R-:W-:Y:S01]  /*0fb0*/  UCGABAR_ARV ;  /* 0x00000000000079c7 */ /* 0x018fe20008000000 */
[----:B------:R-:W-:Y:S05]  /*0fc0*/  BRA `(.L_x_17) ;  /* 0x0000000000047947 */ /* 0x000fea0003800000 */
.L_x_16:
[----:B---34-:R-:W-:Y:S01]  /*0fd0*/  NOP ;  /* 0x0000000000007918 */ /* 0x018fe20000000000 */
.L_x_17:
[----:B------:R-:W1:Y:S01]  /*0fe0*/  S2UR UR16, SR_CTAID.X ;  /* 0x00000000001079c3 */ /* 0x000e620000002500 */
[----:B------:R-:W-:-:S05]  /*0ff0*/  CS2R.32 R48, SR_CgaSize ;  /* 0x0000000000307805 */ /* 0x000fca0000008a00 */
[----:B------:R-:W-:-:S05]  /*1000*/  IMAD R48, R48, -0xa0, RZ ;  /* 0xffffff6030307824 */ /* 0x000fca00078e02ff */
[----:B------:R-:W-:-:S14]  /*1010*/  R2UR UR5, R48 ;  /* 0x00000000300572ca */ /* 0x000fdc00000e0000 */
[----:B------:R-:W2:Y:S01]  /*1020*/  LDCU UR5, c[0x0][UR5+0x2b0] ;  /* 0x00005600050577ac */ /* 0x000ea20008000800 */
[----:B------:R-:W-:-:S05]  /*1030*/  CS2R.32 R48, SR_CgaSize ;  /* 0x0000000000307805 */ /* 0x000fca0000008a00 */
[----:B------:R-:W-:-:S05]  /*1040*/  IMAD R48, R48, -0xa0, RZ ;  /* 0xffffff6030307824 */ /* 0x000fca00078e02ff */
[----:B------:R-:W-:-:S14]  /*1050*/  R2UR UR4, R48 ;  /* 0x00000000300472ca */ /* 0x000fdc00000e0000 */
[----:B------:R-:W3:Y:S01]  /*1060*/  LDCU UR4, c[0x0][UR4+0x2b4] ;  /* 0x00005680040477ac */ /* 0x000ee20008000800 */
[----:B------:R-:W4:Y:S01]  /*1070*/  S2UR UR20, SR_CTAID.Y ;  /* 0x00000000001479c3 */ /* 0x000f220000002600 */
[----:B------:R-:W-:-:S05]  /*1080*/  CS2R.32 R48, SR_CgaSize ;  /* 0x0000000000307805 */ /* 0x000fca0000008a00 */
[----:B------:R-:W-:-:S05]  /*1090*/  IMAD R48, R48, -0xa0, RZ ;  /* 0xffffff6030307824 */ /* 0x000fca00078e02ff */
[----:B------:R-:W-:-:S14]  /*10a0*/  R2UR UR7, R48 ;  /* 0x00000000300772ca */ /* 0x000fdc00000e0000 */
[----:B------:R-:W3:Y:S01]  /*10b0*/  LDCU UR7, c[0x0][UR7+0x2a0] ;  /* 0x00005400070777ac */ /* 0x000ee20008000800 */
[----:B------:R-:W-:-:S05]  /*10c0*/  CS2R.32 R48, SR_CgaSize ;  /* 0x0000000000307805 */ /* 0x000fca0000008a00 */
[----:B------:R-:W-:-:S05]  /*10d0*/  IMAD R48, R48, -0xa0, RZ ;  /* 0xffffff6030307824 */ /* 0x000fca00078e02ff */
[----:B------:R-:W-:-:S14]  /*10e0*/  R2UR UR8, R48 ;  /* 0x00000000300872ca */ /* 0x000fdc00000e0000 */
[----:B------:R-:W3:Y:S01]  /*10f0*/  LDCU UR8, c[0x0][UR8+0x2a4] ;  /* 0x00005480080877ac */ /* 0x000ee20008000800 */
[----:B------:R-:W3:Y:S01]  /*1100*/  S2UR UR9, SR_CgaCtaId ;  /* 0x00000000000979c3 */ /* 0x000ee20000008800 */
[----:B------:R-:W3:Y:S01]  /*1110*/  LDCU UR21, c[0x0][0xb24] ;  /* 0x00016480ff1577ac */ /* 0x000ee20008000800 */
[----:B------:R-:W3:Y:S01]  /*1120*/  LDCU UR42, c[0x0][0xb24] ;  /* 0x00016480ff2a77ac */ /* 0x000ee20008000800 */
[----:B-1----:R-:W-:Y:S01]  /*1130*/  I2FP.F32.U32 R3, UR16 ;  /* 0x0000001000037c45 */ /* 0x002fe20008201000 */
[----:B------:R-:W1:Y:S04]  /*1140*/  LDCU UR29, c[0x0][0xb30] ;  /* 0x00016600ff1d77ac */ /* 0x000e680008000800 */
[----:B--2---:R-:W-:Y:S01]  /*1150*/  FMUL R3, R3, UR5 ;  /* 0x0000000503037c20 */ /* 0x004fe20008400000 */
[----:B------:R-:W-:Y:S01]  /*1160*/  UMOV UR34, 0x5 ;  /* 0x0000000500227882 */ /* 0x000fe20000000000 */
[----:B----4-:R-:W-:-:S04]  /*1170*/  I2FP.F32.U32 R2, UR20 ;  /* 0x0000001400027c45 */ /* 0x010fc80008201000 */
[----:B------:R-:W2:Y:S01]  /*1180*/  F2I.U32.TRUNC.NTZ R3, R3 ;  /* 0x0000000300037305 */ /* 0x000ea2000020f000 */
[----:B---3--:R-:W-:Y:S01]  /*1190*/  FMUL R2, R2, UR4 ;  /* 0x0000000402027c20 */ /* 0x008fe20008400000 */
[----:B------:R-:W-:Y:S02]  /*11a0*/  ULOP3.LUT UR5, UR9, 0x2, URZ, 0xc0, !UPT ;  /* 0x0000000209057892 */ /* 0x000fe4000f8ec0ff */
[----:B------:R-:W-:-:S04]  /*11b0*/  ULOP3.LUT UR50, UR9, 0x1, URZ, 0xc0, !UPT ;  /* 0x0000000109327892 */ /* 0x000fc8000f8ec0ff */
[----:B------:R-:W3:Y:S01]  /*11c0*/  F2I.U32.TRUNC.NTZ R2, R2 ;  /* 0x0000000200027305 */ /* 0x000ee2000020f000 */
[----:B------:R-:W-:Y:S02]  /*11d0*/  UISETP.GT.U32.AND UP0, UPT, UR5, 0xffff, UPT ;  /* 0x0000ffff0500788c */ /* 0x000fe4000bf04070 */
[----:B------:R-:W-:Y:S02]  /*11e0*/  UISETP.GT.U32.AND UP1, UPT, UR50, 0xffff, UPT ;  /* 0x0000ffff3200788c */ /* 0x000fe4000bf24070 */
[----:B------:R-:W-:Y:S01]  /*11f0*/  USEL UR26, UR5, 0xffff, !UP0 ;  /* 0x0000ffff051a7887 */ /* 0x000fe2000c000000 */
[----:B--2---:R-:W-:Y:S01]  /*1200*/  R2UR UR4, R3 ;  /* 0x00000000030472ca */ /* 0x004fe200000e0000 */
[----:B------:R-:W-:Y:S02]  /*1210*/  USHF.R.U32.HI UR32, URZ, 0x1, UR9 ;  /* 0x00000001ff207899 */ /* 0x000fe40008011609 */
[----:B------:R-:W-:Y:S02]  /*1220*/  USHF.L.U32 UR31, UR9, 0x9, URZ ;  /* 0x00000009091f7899 */ /* 0x000fe400080006ff */
[----:B------:R-:W-:-:S02]  /*1230*/  USHF.L.U32 UR30, UR9, 0xb, URZ ;  /* 0x0000000b091e7899 */ /* 0x000fc400080006ff */
[----:B------:R-:W-:Y:S01]  /*1240*/  USEL UR27, UR50, 0xffff, !UP1 ;  /* 0x0000ffff321b7887 */ /* 0x000fe2000c800000 */
[----:B---3--:R-:W-:Y:S02]  /*1250*/  R2UR UR6, R2 ;  /* 0x00000000020672ca */ /* 0x008fe400000e0000 */
[----:B------:R-:W-:-:S03]  /*1260*/  PRMT R2, RZ, 0x7610, R2 ;  /* 0x00007610ff027816 */ /* 0x000fc60000000002 */
[----:B------:R-:W-:-:S04]  /*1270*/  UIADD3 UR5, UPT, UPT, -UR4, URZ, URZ ;  /* 0x000000ff04057290 */ /* 0x000fc8000fffe1ff */
[----:B------:R-:W-:-:S04]  /*1280*/  UIMAD UR5, UR7, UR5, UR16 ;  /* 0x00000005070572a4 */ /* 0x000fc8000f8e0210 */
[----:B------:R-:W-:Y:S02]  /*1290*/  UIADD3 UR4, UPT, UPT, -UR6, URZ, URZ ;  /* 0x000000ff06047290 */ /* 0x000fe4000fffe1ff */
[----:B------:R-:W-:Y:S02]  /*12a0*/  IMAD.U32 R48, RZ, RZ, UR5 ;  /* 0x00000005ff307e24 */ /* 0x000fe4000f8e00ff */
[----:B------:R-:W-:-:S06]  /*12b0*/  UIMAD UR4, UR8, UR4, UR20 ;  /* 0x00000004080472a4 */ /* 0x000fcc000f8e0214 */
[----:B------:R-:W-:Y:S01]  /*12c0*/  IMAD.U32 R47, RZ, RZ, UR4 ;  /* 0x00000004ff2f7e24 */ /* 0x000fe2000f8e00ff */
[----:B-1----:R-:W-:Y:S06]  /*12d0*/  BRA.U UP4, `(.L_x_18) ;  /* 0x0000000104447547 */ /* 0x002fec000b800000 */
[----:B------:R-:W-:Y:S02]  /*12e0*/  R2UR UR4, R47 ;  /* 0x000000002f0472ca */ /* 0x000fe400000e0000 */
[----:B------:R-:W-:-:S11]  /*12f0*/  R2UR UR6, R48 ;  /* 0x00000000300672ca */ /* 0x000fd600000e0000 */
[----:B------:R-:W-:Y:S02]  /*1300*/  UISETP.NE.AND UP0, UPT, UR4, URZ, UPT ;  /* 0x000000ff0400728c */ /* 0x000fe4000bf05270 */
[----:B------:R-:W-:Y:S02]  /*1310*/  UISETP.NE.AND UP1, UPT, UR4, 0x1, UPT ;  /* 0x000000010400788c */ /* 0x000fe4000bf25270 */
[----:B------:R-:W-:Y:S02]  /*1320*/  UISETP.NE.AND UP2, UPT, UR6, URZ, UP0 ;  /* 0x000000ff0600728c */ /* 0x000fe40008745270 */
[----:B------:R-:W-:Y:S02]  /*1330*/  USEL UR4, URZ, 0x2, UP0 ;  /* 0x00000002ff047887 */ /* 0x000fe40008000000 */
[----:B------:R-:W-:Y:S02]  /*1340*/  USEL UR8, URZ, 0x1, UP2 ;  /* 0x00000001ff087887 */ /* 0x000fe40009000000 */
[----:B------:R-:W-:-:S02]  /*1350*/  UISETP.NE.AND UP2, UPT, UR6, URZ, UPT ;  /* 0x000000ff0600728c */ /* 0x000fc4000bf45270 */
[----:B------:R-:W-:Y:S02]  /*1360*/  USEL UR5, URZ, 0x4, UP1 ;  /* 0x00000004ff057887 */ /* 0x000fe40008800000 */
[----:B------:R-:W-:Y:S02]  /*1370*/  UISETP.NE.AND UP0, UPT, UR6, 0x1, UPT ;  /* 0x000000010600788c */ /* 0x000fe4000bf05270 */
[----:B------:R-:W-:Y:S02]  /*1380*/  USEL UR6, URZ, 0x8, UP1 ;  /* 0x00000008ff067887 */ /* 0x000fe40008800000 */
[----:B------:R-:W-:Y:S02]  /*1390*/  USEL UR7, UR5, 0x4, UP2 ;  /* 0x0000000405077887 */ /* 0x000fe40009000000 */
[----:B------:R-:W-:Y:S02]  /*13a0*/  USEL UR4, UR4, 0x2, UP0 ;  /* 0x0000000204047887 */ /* 0x000fe40008000000 */
[----:B------:R-:W-:-:S02]  /*13b0*/  USEL UR5, UR6, 0x8, UP0 ;  /* 0x0000000806057887 */ /* 0x000fc40008000000 */
[----:B------:R-:W-:-:S04]  /*13c0*/  UIADD3 UR4, UPT, UPT, UR4, UR7, UR8 ;  /* 0x0000000704047290 */ /* 0x000fc8000fffe008 */
[----:B------:R-:W-:-:S06]  /*13d0*/  UIADD3 UR4, UPT, UPT, UR4, UR5, URZ ;  /* 0x0000000504047290 */ /* 0x000fcc000fffe0ff */
[----:B------:R-:W-:-:S07]  /*13e0*/  IMAD.U32 R2, RZ, RZ, UR4 ;  /* 0x00000004ff027e24 */ /* 0x000fce000f8e00ff */
.L_x_18:
[----:B------:R-:W1:Y:S01]  /*13f0*/  S2UR UR36, SR_CTAID.Z ;  /* 0x00000000002479c3 */ /* 0x000e620000002700 */
[----:B------:R-:W-:Y:S01]  /*1400*/  UISETP.GE.AND UP0, UPT, UR21, 0x1, UPT ;  /* 0x000000011500788c */ /* 0x000fe2000bf06270 */
[----:B------:R-:W-:-:S08]  /*1410*/  UMOV UR33, 0x3 ;  /* 0x0000000300217882 */ /* 0x000fd00000000000 */
[----:B------:R-:W-:Y:S05]  /*1420*/  BRA.U !UP0, `(.L_x_19) ;  /* 0x0000000108d47547 */ /* 0x000fea000b800000 */
[----:B------:R-:W2:Y:S01]  /*1430*/  LDCU.128 UR12, c[0x0][0xb10] ;  /* 0x00016200ff0c77ac */ /* 0x000ea20008000c00 */
[----:B------:R-:W3:Y:S01]  /*1440*/  LDCU UR6, c[0x0][0x370] ;  /* 0x00006e00ff0677ac */ /* 0x000ee20008000800 */
[----:B------:R-:W4:Y:S01]  /*1450*/  LDCU UR5, c[0x0][0x374] ;  /* 0x00006e80ff0577ac */ /* 0x000f220008000800 */
[----:B------:R-:W1:Y:S01]  /*1460*/  LDCU UR28, c[0x0][0xb0c] ;  /* 0x00016180ff1c77ac */ /* 0x000e620008000800 */
[----:B------:R-:W1:Y:S01]  /*1470*/  LDCU UR4, c[0x0][0xb20] ;  /* 0x00016400ff0477ac */ /* 0x000e620008000800 */
[----:B------:R-:W1:Y:S01]  /*1480*/  LDCU.64 UR8, c[0x0][0xb28] ;  /* 0x00016500ff0877ac */ /* 0x000e620008000a00 */
[----:B--2---:R-:W-:Y:S02]  /*1490*/  UISETP.NE.AND UP0, UPT, UR14, 0x1, UPT ;  /* 0x000000010e00788c */ /* 0x004fe4000bf05270 */
[----:B----4-:R-:W-:Y:S02]  /*14a0*/  UIMAD.WIDE.U32 UR10, UR5, UR15, URZ ;  /* 0x0000000f050a72a5 */ /* 0x010fe4000f8e00ff */
[----:B---3--:R-:W-:-:S02]  /*14b0*/  UIMAD.WIDE.U32 UR22, UR6, UR12, URZ ;  /* 0x0000000c061672a5 */ /* 0x008fc4000f8e00ff */
[----:B-1----:R-:W-:Y:S02]  /*14c0*/  UISETP.NE.AND UP1, UPT, UR28, 0x1, UPT ;  /* 0x000000011c00788c */ /* 0x002fe4000bf25270 */
[----:B------:R-:W-:Y:S01]  /*14d0*/  UISETP.NE.AND UP2, UPT, UR21, 0x1, UPT ;  /* 0x000000011500788c */ /* 0x000fe2000bf45270 */
[----:B------:R-:W-:Y:S02]  /*14e0*/  UMOV UR10, UR11 ;  /* 0x0000000b000a7c82 */ /* 0x000fe40008000000 */
[----:B------:R-:W-:Y:S01]  /*14f0*/  UMOV UR22, UR23 ;  /* 0x0000001700167c82 */ /* 0x000fe20008000000 */
[----:B------:R-:W-:Y:S02]  /*1500*/  @UP0 USHF.R.U32.HI UR5, URZ, UR4, UR10 ;  /* 0x00000004ff050299 */ /* 0x000fe4000801160a */
[----:B------:R-:W-:Y:S02]  /*1510*/  UIMAD.WIDE.U32 UR24, UR20, UR15, URZ ;  /* 0x0000000f141872a5 */ /* 0x000fe4000f8e00ff */
[----:B------:R-:W-:-:S02]  /*1520*/  UIMAD.WIDE.U32 UR10, UR5, UR8, URZ ;  /* 0x00000008050a72a5 */ /* 0x000fc4000f8e00ff */
[----:B------:R-:W-:Y:S02]  /*1530*/  @UP1 USHF.R.U32.HI UR6, URZ, UR13, UR22 ;  /* 0x0000000dff061299 */ /* 0x000fe40008011616 */
[----:B------:R-:W-:Y:S02]  /*1540*/  UIMAD.WIDE.U32 UR18, UR16, UR12, URZ ;  /* 0x0000000c101272a5 */ /* 0x000fe4000f8e00ff */
[----:B------:R-:W-:Y:S01]  /*1550*/  UIMAD.WIDE.U32 UR22, UR6, UR8, URZ ;  /* 0x00000008061672a5 */ /* 0x000fe2000f8e00ff */
[----:B------:R-:W-:Y:S01]  /*1560*/  UMOV UR24, UR25 ;  /* 0x0000001900187c82 */ /* 0x000fe20008000000 */
[----:B------:R-:W-:Y:S01]  /*1570*/  UMOV UR10, UR11 ;  /* 0x0000000b000a7c82 */ /* 0x000fe20008000000 */
[----:B------:R-:W-:Y:S02]  /*1580*/  USHF.R.U32.HI UR24, URZ, UR4, UR24 ;  /* 0x00000004ff187299 */ /* 0x000fe40008011618 */
[----:B------:R-:W-:Y:S02]  /*1590*/  @UP2 USHF.R.U32.HI UR5, URZ, UR9, UR10 ;  /* 0x00000009ff052299 */ /* 0x000fe4000801160a */
[----:B------:R-:W-:Y:S01]  /*15a0*/  UMOV UR7, UR23 ;  /* 0x0000001700077c82 */ /* 0x000fe20008000000 */
[----:B------:R-:W-:Y:S01]  /*15b0*/  UMOV UR18, UR19 ;  /* 0x0000001300127c82 */ /* 0x000fe20008000000 */
[----:B------:R-:W-:-:S02]  /*15c0*/  @UP2 USHF.R.U32.HI UR6, URZ, UR9, UR7 ;  /* 0x00000009ff062299 */ /* 0x000fc40008011607 */
[----:B------:R-:W-:Y:S02]  /*15d0*/  USHF.R.U32.HI UR18, URZ, UR13, UR18 ;  /* 0x0000000dff127299 */ /* 0x000fe40008011612 */
[----:B------:R-:W-:Y:S02]  /*15e0*/  USEL UR4, UR20, UR24, !UP0 ;  /* 0x0000001814047287 */ /* 0x000fe4000c000000 */
[----:B------:R-:W-:Y:S02]  /*15f0*/  UIMAD UR7, UR5, UR21, URZ ;  /* 0x00000015050772a4 */ /* 0x000fe4000f8e02ff */
[----:B------:R-:W-:Y:S02]  /*1600*/  USEL UR5, UR16, UR18, !UP1 ;  /* 0x0000001210057287 */ /* 0x000fe4000c800000 */
[----:B------:R-:W-:Y:S02]  /*1610*/  UIMAD UR12, UR6, UR21, URZ ;  /* 0x00000015060c72a4 */ /* 0x000fe4000f8e02ff */
[----:B------:R-:W-:-:S02]  /*1620*/  UISETP.GE.AND UP0, UPT, UR4, UR7, UPT ;  /* 0x000000070400728c */ /* 0x000fc4000bf06270 */
[----:B------:R-:W-:Y:S02]  /*1630*/  UIMAD.WIDE.U32 UR10, UR4, UR8, URZ ;  /* 0x00000008040a72a5 */ /* 0x000fe4000f8e00ff */
[----:B------:R-:W-:Y:S02]  /*1640*/  UISETP.GE.OR UP0, UPT, UR5, UR12, UP0 ;  /* 0x0000000c0500728c */ /* 0x000fe40008706670 */
[----:B------:R-:W-:Y:S02]  /*1650*/  UIMAD.WIDE.U32 UR12, UR5, UR8, URZ ;  /* 0x00000008050c72a5 */ /* 0x000fe4000f8e00ff */
[----:B------:R-:W-:Y:S01]  /*1660*/  UIADD3 UR10, UPT, UPT, -UR4, URZ, URZ ;  /* 0x000000ff040a7290 */ /* 0x000fe2000fffe1ff */
[----:B------:R-:W-:Y:S01]  /*1670*/  UMOV UR8, UR11 ;  /* 0x0000000b00087c82 */ /* 0x000fe20008000000 */
[----:B------:R-:W-:Y:S02]  /*1680*/  UIADD3 UR11, UPT, UPT, -UR5, URZ, URZ ;  /* 0x000000ff050b7290 */ /* 0x000fe4000fffe1ff */
[----:B------:R-:W-:-:S03]  /*1690*/  USHF.R.U32.HI UR8, URZ, UR9, UR8 ;  /* 0x00000009ff087299 */ /* 0x000fc60008011608 */
[----:B------:R-:W-:Y:S01]  /*16a0*/  @!UP0 UMOV UR7, UR13 ;  /* 0x0000000d00078c82 */ /* 0x000fe20008000000 */
[----:B------:R-:W-:Y:S02]  /*16b0*/  UIMAD UR20, UR14, UR10, UR20 ;  /* 0x0000000a0e1472a4 */ /* 0x000fe4000f8e0214 */
[----:B------:R-:W-:Y:S02]  /*16c0*/  USEL UR8, UR4, UR8, !UP2 ;  /* 0x0000000804087287 */ /* 0x000fe4000d000000 */
[----:B------:R-:W-:Y:S02]  /*16d0*/  @!UP0 USHF.R.U32.HI UR7, URZ, UR9, UR7 ;  /* 0x00000009ff078299 */ /* 0x000fe40008011607 */
[----:B------:R-:W-:Y:S02]  /*16e0*/  UIADD3 UR9, UPT, UPT, -UR8, URZ, URZ ;  /* 0x000000ff08097290 */ /* 0x000fe4000fffe1ff */
[----:B------:R-:W-:Y:S02]  /*16f0*/  @!UP0 USEL UR7, UR5, UR7, !UP2 ;  /* 0x0000000705078287 */ /* 0x000fe4000d000000 */
[----:B------:R-:W-:-:S02]  /*1700*/  UIMAD UR9, UR21, UR9, UR4 ;  /* 0x00000009150972a4 */ /* 0x000fc4000f8e0204 */
[----:B------:R-:W-:Y:S02]  /*1710*/  @!UP0 UIADD3 UR8, UPT, UPT, UR8, -UR7, URZ ;  /* 0x8000000708088290 */ /* 0x000fe4000fffe0ff */
[----:B------:R-:W-:Y:S02]  /*1720*/  @!UP0 UIMAD UR6, UR9, UR6, UR7 ;  /* 0x00000006090682a4 */ /* 0x000fe4000f8e0207 */
[----:B------:R-:W-:Y:S02]  /*1730*/  @!UP0 UIMAD UR4, UR8, UR21, UR5 ;  /* 0x00000015080482a4 */ /* 0x000fe4000f8e0205 */
[----:B------:R-:W-:Y:S02]  /*1740*/  UIMAD UR16, UR28, UR11, UR16 ;  /* 0x0000000b1c1072a4 */ /* 0x000fe4000f8e0210 */
[----:B------:R-:W-:Y:S01]  /*1750*/  UIMAD UR20, UR4, UR14, UR20 ;  /* 0x0000000e041472a4 */ /* 0x000fe2000f8e0214 */
[----:B------:R-:W-:Y:S02]  /*1760*/  @!UP0 UMOV UR5, UR6 ;  /* 0x0000000600058c82 */ /* 0x000fe40008000000 */
[----:B------:R-:W-:-:S12]  /*1770*/  UIMAD UR16, UR5, UR28, UR16 ;  /* 0x0000001c051072a4 */ /* 0x000fd8000f8e0210 */
.L_x_19:
[----:B------:R-:W-:Y:S02]  /*1780*/  UISETP.NE.AND UP1, UPT, UR29, 0x1, UPT ;  /* 0x000000011d00788c */ /* 0x000fe4000bf25270 */
[----:B------:R-:W-:Y:S02]  /*1790*/  ULOP3.LUT UR27, UR27, 0xffff, URZ, 0xc0, !UPT ;  /* 0x0000ffff1b1b7892 */ /* 0x000fe4000f8ec0ff */
[----:B------:R-:W-:Y:S02]  /*17a0*/  ULOP3.LUT UR26, UR26, 0xffff, URZ, 0xc0, !UPT ;  /* 0x0000ffff1a1a7892 */ /* 0x000fe4000f8ec0ff */
[----:B------:R-:W-:Y:S02]  /*17b0*/  UISETP.NE.AND UP0, UPT, UR17, 0x2, UPT ;  /* 0x000000021100788c */ /* 0x000fe4000bf05270 */
[----:B------:R-:W-:Y:S02]  /*17c0*/  ULOP3.LUT UR31, UR31, 0x400, URZ, 0xc0, !UPT ;  /* 0x000004001f1f7892 */ /* 0x000fe4000f8ec0ff */
[----:B------:R-:W-:-:S02]  /*17d0*/  ULOP3.LUT UR30, UR30, 0x800, URZ, 0xc0, !UPT ;  /* 0x000008001e1e7892 */ /* 0x000fc4000f8ec0ff */
[----:B------:R-:W-:Y:S02]  /*17e0*/  USHF.L.U32 UR27, UR34, UR27, URZ ;  /* 0x0000001b221b7299 */ /* 0x000fe400080006ff */
[----:B------:R-:W-:Y:S01]  /*17f0*/  USHF.L.U32 UR26, UR33, UR26, URZ ;  /* 0x0000001a211a7299 */ /* 0x000fe200080006ff */
[----:B------:R-:W-:Y:S11]  /*1800*/  BRA.U UP1, `(.L_x_20) ;  /* 0x0000000101447547 */ /* 0x000ff6000b800000 */
[----:B------:R-:W2:Y:S01]  /*1810*/  LDCU.128 UR8, c[0x0][0xb10] ;  /* 0x00016200ff0877ac */ /* 0x000ea20008000c00 */
[----:B------:R-:W3:Y:S01]  /*1820*/  LDCU UR12, c[0x0][0xb0c] ;  /* 0x00016180ff0c77ac */ /* 0x000ee20008000800 */
[----:B------:R-:W4:Y:S01]  /*1830*/  LDCU UR13, c[0x0][0xb20] ;  /* 0x00016400ff0d77ac */ /* 0x000f220008000800 */
[----:B--2---:R-:W-:Y:S02]  /*1840*/  UIMAD.WIDE.U32 UR6, UR16, UR8, URZ ;  /* 0x00000008100672a5 */ /* 0x004fe4000f8e00ff */
[----:B------:R-:W-:Y:S02]  /*1850*/  UIMAD.WIDE.U32 UR4, UR20, UR11, URZ ;  /* 0x0000000b140472a5 */ /* 0x000fe4000f8e00ff */
[----:B---3--:R-:W-:Y:S02]  /*1860*/  UISETP.NE.AND UP2, UPT, UR12, 0x1, UPT ;  /* 0x000000010c00788c */ /* 0x008fe4000bf45270 */
[----:B------:R-:W-:Y:S01]  /*1870*/  UISETP.NE.AND UP1, UPT, UR10, 0x1, UPT ;  /* 0x000000010a00788c */ /* 0x000fe2000bf25270 */
[----:B------:R-:W-:-:S02]  /*1880*/  UMOV UR6, UR7 ;  /* 0x0000000700067c82 */ /* 0x000fc40008000000 */
[----:B------:R-:W-:Y:S01]  /*1890*/  UMOV UR4, UR5 ;  /* 0x0000000500047c82 */ /* 0x000fe20008000000 */
[----:B------:R-:W-:Y:S02]  /*18a0*/  USHF.R.U32.HI UR6, URZ, UR9, UR6 ;  /* 0x00000009ff067299 */ /* 0x000fe40008011606 */
[----:B----4-:R-:W-:Y:S02]  /*18b0*/  USHF.R.U32.HI UR4, URZ, UR13, UR4 ;  /* 0x0000000dff047299 */ /* 0x010fe40008011604 */
[----:B------:R-:W-:Y:S02]  /*18c0*/  USEL UR5, UR16, UR6, !UP2 ;  /* 0x0000000610057287 */ /* 0x000fe4000d000000 */
[----:B------:R-:W-:-:S04]  /*18d0*/  USEL UR4, UR20, UR4, !UP1 ;  /* 0x0000000414047287 */ /* 0x000fc8000c800000 */
[----:B------:R-:W-:Y:S02]  /*18e0*/  UIADD3 UR6, UPT, UPT, UR5, -UR4, URZ ;  /* 0x8000000405067290 */ /* 0x000fe4000fffe0ff */
[----:B------:R-:W-:Y:S02]  /*18f0*/  UIADD3 UR4, UPT, UPT, -UR5, UR4, URZ ;  /* 0x0000000405047290 */ /* 0x000fe4000fffe1ff */
[----:B------:R-:W-:Y:S02]  /*1900*/  UIMAD UR20, UR6, UR10, UR20 ;  /* 0x0000000a061472a4 */ /* 0x000fe4000f8e0214 */
[----:B------:R-:W-:-:S12]  /*1910*/  UIMAD UR16, UR4, UR12, UR16 ;  /* 0x0000000c041072a4 */ /* 0x000fd8000f8e0210 */
.L_x_20:
[----:B------:R-:W-:Y:S05]  /*1920*/  BRA.U !UP5, `(.L_x_21) ;  /* 0x000000010d0c7547 */ /* 0x000fea000b800000 */
[----:B------:R-:W-:Y:S01]  /*1930*/  UCGABAR_WAIT ;  /* 0x0000000000007dc7 */ /* 0x000fe20008000000 */
[----:B------:R-:W-:Y:S01]  /*1940*/  CCTL.IVALL ;  /* 0x00000000ff00798f */ /* 0x000fe20002000000 */
[----:B------:R-:W-:Y:S05]  /*1950*/  BRA `(.L_x_22) ;  /* 0x0000000000047947 */ /* 0x000fea0003800000 */
.L_x_21:
[----:B------:R-:W-:Y:S06]  /*1960*/  BAR.SYNC.DEFER_BLOCKING 0x0 ;  /* 0x0000000000007b1d */ /* 0x000fec0000010000 */
.L_x_22:
[----:B------:R-:W-:Y:S05]  /*1970*/  BRA.U UP0, `(.L_x_23) ;  /* 0x0000001900b07547 */ /* 0x000fea000b800000 */
[----:B------:R-:W2:Y:S01]  /*1980*/  LDCU UR7, c[0x0][0x38c] ;  /* 0x00007180ff0777ac */ /* 0x000ea20008000800 */
[----:B------:R-:W3:Y:S01]  /*1990*/  S2UR UR8, SR_CgaCtaId ;  /* 0x00000000000879c3 */ /* 0x000ee20000008800 */
[----:B------:R-:W-:Y:S01]  /*19a0*/  PLOP3.LUT P1, PT, PT, PT, UP3, 0x80, 0x8 ;  /* 0x000000000008781c */ /* 0x000fe20003f2f038 */
[----:B------:R-:W-:Y:S01]  /*19b0*/  IMAD.MOV.U32 R12, RZ, RZ, 0x1 ;  /* 0x00000001ff0c7424 */ /* 0x000fe200078e00ff */
[----:B------:R-:W-:Y:S01]  /*19c0*/  UISETP.NE.AND UP0, UPT, UR17, URZ, UPT ;  /* 0x000000ff1100728c */ /* 0x000fe2000bf05270 */
[----:B------:R-:W-:Y:S01]  /*19d0*/  ISETP.EQ.OR P2, PT, R0, RZ, P3 ;  /* 0x000000ff0000720c */ /* 0x000fe20001f42670 */
[----:B------:R-:W-:Y:S01]  /*19e0*/  UMOV UR21, 0x400 ;  /* 0x0000040000157882 */ /* 0x000fe20000000000 */
[----:B------:R-:W-:Y:S01]  /*19f0*/  USHF.L.U32 UR5, UR32, 0x5, URZ ;  /* 0x0000000520057899 */ /* 0x000fe200080006ff */
[----:B------:R-:W-:Y:S01]  /*1a00*/  PLOP3.LUT P1, PT, P1, PT, PT, 0x8, 0x80 ;  /* 0x000000000080781c */ /* 0x000fe20000f2e170 */
[----:B------:R-:W-:Y:S01]  /*1a10*/  USEL UR25, UR48, 0x2, UP0 ;  /* 0x0000000230197887 */ /* 0x000fe20008000000 */
[----:B------:R-:W-:Y:S01]  /*1a20*/  CS2R R10, SRZ ;  /* 0x00000000000a7805 */ /* 0x000fe2000001ff00 */
[----:B------:R-:W-:Y:S01]  /*1a30*/  IMAD.MOV.U32 R9, RZ, RZ, RZ ;  /* 0x000000ffff097224 */ /* 0x000fe200078e00ff */
[----:B------:R-:W4:Y:S01]  /*1a40*/  LDCU UR43, c[0x0][0x370] ;  /* 0x00006e00ff2b77ac */ /* 0x000f220008000800 */
[----:B------:R-:W-:Y:S01]  /*1a50*/  IMAD.MOV.U32 R8, RZ, RZ, 0x1 ;  /* 0x00000001ff087424 */ /* 0x000fe200078e00ff */
[----:B------:R-:W1:Y:S01]  /*1a60*/  LDCU.64 UR28, c[0x0][0x348] ;  /* 0x00006900ff1c77ac */ /* 0x000e620008000a00 */
[----:B--2---:R-:W-:-:S02]  /*1a70*/  UIADD3 UR6, UPT, UPT, UR7, 0x1f, URZ ;  /* 0x0000001f07067890 */ /* 0x004fc4000fffe0ff */
[----:B------:R-:W-:Y:S02]  /*1a80*/  UIADD3 UR49, UPT, UPT, UR7, 0x3e, URZ ;  /* 0x0000003e07317890 */ /* 0x000fe4000fffe0ff */
[----:B------:R-:W-:Y:S02]  /*1a90*/  USHF.R.S32.HI UR4, URZ, 0x1f, UR6 ;  /* 0x0000001fff047899 */ /* 0x000fe40008011406 */
[----:B---3--:R-:W-:Y:S02]  /*1aa0*/  ULEA UR21, UR8, UR21, 0x18 ;  /* 0x0000001508157291 */ /* 0x008fe4000f8ec0ff */
[----:B------:R-:W-:Y:S02]  /*1ab0*/  ULEA.HI UR4, UR4, UR6, URZ, 0x5 ;  /* 0x0000000604047291 */ /* 0x000fe4000f8f28ff */
[----:B------:R-:W-:Y:S02]  /*1ac0*/  UIADD3 UR6, UPT, UPT, UR7, -0x1, URZ ;  /* 0xffffffff07067890 */ /* 0x000fe4000fffe0ff */
[----:B------:R-:W-:-:S02]  /*1ad0*/  USHF.R.S32.HI UR45, URZ, 0x5, UR4 ;  /* 0x00000005ff2d7899 */ /* 0x000fc40008011404 */
[----:B------:R-:W-:Y:S02]  /*1ae0*/  UISETP.GE.U32.AND UP1, UPT, UR6, -0x3f, UPT ;  /* 0xffffffc10600788c */ /* 0x000fe4000bf26070 */
[----:B------:R-:W-:Y:S02]  /*1af0*/  UISETP.LT.U32.AND UP0, UPT, UR45, 0x11, UPT ;  /* 0x000000112d00788c */ /* 0x000fe4000bf01070 */
[----:B------:R-:W-:Y:S02]  /*1b00*/  ULEA UR38, UR31, UR21, 0x1 ;  /* 0x000000151f267291 */ /* 0x000fe4000f8e08ff */
[----:B------:R-:W-:Y:S02]  /*1b10*/  USEL UR44, UR45, 0x11, UP0 ;  /* 0x000000112d2c7887 */ /* 0x000fe40008000000 */
[----:B------:R-:W-:Y:S02]  /*1b20*/  ULEA UR37, UR30, UR21, 0x1 ;  /* 0x000000151e257291 */ /* 0x000fe4000f8e08ff */
[----:B------:R-:W-:-:S02]  /*1b30*/  UIADD3 UR24, UPT, UPT, UR44, -0x1, URZ ;  /* 0xffffffff2c187890 */ /* 0x000fc4000fffe0ff */
[----:B------:R-:W-:Y:S01]  /*1b40*/  @UP1 UIADD3 UR24, UPT, UPT, UR44, URZ, URZ ;  /* 0x000000ff2c181290 */ /* 0x000fe2000fffe0ff */
[----:B------:R-:W2:Y:S01]  /*1b50*/  LDCU UR41, c[0x0][0x374] ;  /* 0x00006e80ff2977ac */ /* 0x000ea20008000800 */
[----:B------:R-:W-:Y:S02]  /*1b60*/  ULOP3.LUT UR47, UR5, 0x20, URZ, 0xe2, !UPT ;  /* 0x00000020052f7892 */ /* 0x000fe4000f8ee2ff */
[----:B------:R-:W-:Y:S02]  /*1b70*/  UIADD3 UR38, UPT, UPT, UR38, 0x4600, URZ ;  /* 0x0000460026267890 */ /* 0x000fe4000fffe0ff */
[----:B------:R-:W-:Y:S02]  /*1b80*/  UIADD3 UR37, UPT, UPT, UR37, 0x15600, URZ ;  /* 0x0001560025257890 */ /* 0x000fe4000fffe0ff */
[----:B------:R-:W-:Y:S02]  /*1b90*/  UIADD3 UR46, UPT, UPT, UR45, -UR44, URZ ;  /* 0x8000002c2d2e7290 */ /* 0x000fe4000fffe0ff */
[----:B------:R-:W-:Y:S01]  /*1ba0*/  UIADD3 UR24, UPT, UPT, UR24, 0x1, URZ ;  /* 0x0000000118187890 */ /* 0x000fe2000fffe0ff */
[----:B-1--4-:R-:W-:-:S11]  /*1bb0*/  UMOV UR7, URZ ;  /* 0x000000ff00077c82 */ /* 0x012fd60008000000 */
.L_x_43:
[----:B------:R-:W1:Y:S02]  /*1bc0*/  S2UR UR4, SR_CgaCtaId ;  /* 0x00000000000479c3 */ /* 0x000e640000008800 */
[----:B-1----:R-:W-:-:S09]  /*1bd0*/  UISETP.NE.AND UP0, UPT, UR4, URZ, UPT ;  /* 0x000000ff0400728c */ /* 0x002fd2000bf05270 */
[----:B------:R-:W-:Y:S05]  /*1be0*/  BRA.U UP0, `(.L_x_24) ;  /* 0x0000000100287547 */ /* 0x000fea000b800000 */
[----:B------:R-:W-:Y:S02]  /*1bf0*/  LEA R0, R9, UR21, 0x3 ;  /* 0x0000001509007c11 */ /* 0x000fe4000f8e18ff */
[----:B------:R-:W-:-:S04]  /*1c00*/  SHF.L.U32 R2, R8, 0x1f, RZ ;  /* 0x0000001f08027819 */ /* 0x000fc800000006ff */
[----:B------:R-:W1:Y:S02]  /*1c10*/  SYNCS.PHASECHK.TRANS64.TRYWAIT P0, [R0+URZ+0x1d0], R2 ;  /* 0x0001d002000075a7 */ /* 0x000e6400080011ff */
[----:B-1----:R-:W-:Y:S05]  /*1c20*/  @!P0 BRA `(.L_x_25) ;  /* 0x0000007000d88947 */ /* 0x002fea0003800000 */
.L_x_152:
[----:B------:R-:W-:Y:S01]  /*1c30*/  VIADD R9, R9, 0x1 ;  /* 0x0000000109097836 */ /* 0x000fe20000000000 */
[----:B------:R1:W-:Y:S04]  /*1c40*/  SYNCS.ARRIVE.TRANS64.A1T0 RZ, [R0+URZ+0x1c0], RZ ;  /* 0x0001c0ff00ff79a7 */ /* 0x0003e800081000ff */
[----:B------:R-:W-:-:S04]  /*1c50*/  ISETP.NE.AND P0, PT, R9, 0x2, PT ;  /* 0x000000020900780c */ /* 0x000fc80003f05270 */
[----:B------:R-:W-:Y:S02]  /*1c60*/  SEL R9, R9, RZ, P0 ;  /* 0x000000ff09097207 */ /* 0x000fe40000000000 */
[----:B-1----:R-:W-:-:S04]  /*1c70*/  SEL R0, RZ, 0x1, P0 ;  /* 0x00000001ff007807 */ /* 0x002fc80000000000 */
[----:B------:R-:W-:-:S07]  /*1c80*/  LOP3.LUT R8, R8, R0, RZ, 0x3c, !PT ;  /* 0x0000000008087212 */ /* 0x000fce00078e3cff */
.L_x_24:
[----:B------:R-:W-:Y:S01]  /*1c90*/  ULEA UR4, UR7, UR21, 0x3 ;  /* 0x0000001507047291 */ /* 0x000fe2000f8e18ff */
[----:B------:R-:W-:Y:S01]  /*1ca0*/  SHF.L.U32 R0, R12, 0x1f, RZ ;  /* 0x0000001f0c007819 */ /* 0x000fe200000006ff */
[----:B------:R-:W-:Y:S02]  /*1cb0*/  UISETP.GE.U32.AND UP0, UPT, UR49, 0x3f, UPT ;  /* 0x0000003f3100788c */ /* 0x000fe4000bf06070 */
[----:B------:R-:W-:Y:S02]  /*1cc0*/  ULEA UR11, UR20, UR50, 0x1 ;  /* 0x00000032140b7291 */ /* 0x000fe4000f8e08ff */
[----:B------:R-:W-:Y:S02]  /*1cd0*/  ULEA UR35, UR16, UR47, 0x6 ;  /* 0x0000002f10237291 */ /* 0x000fe4000f8e30ff */
[----:B------:R-:W-:Y:S01]  /*1ce0*/  USHF.L.U32 UR11, UR11, 0x6, URZ ;  /* 0x000000060b0b7899 */ /* 0x000fe200080006ff */
[----:B------:R1:W3:Y:S01]  /*1cf0*/  SYNCS.PHASECHK.TRANS64.TRYWAIT P0, [UR4+0x88], R0 ;  /* 0x00008800ff0075a7 */ /* 0x0002e20008001104 */
[----:B------:R-:W-:Y:S01]  /*1d00*/  UMOV UR6, URZ ;  /* 0x000000ff00067c82 */ /* 0x000fe20008000000 */
[----:B------:R-:W-:Y:S09]  /*1d10*/  BRA.U !UP0, `(.L_x_26) ;  /* 0x0000000108c87547 */ /* 0x000ff2000b800000 */
[----:B------:R-:W-:Y:S01]  /*1d20*/  UMOV UR13, URZ ;  /* 0x000000ff000d7c82 */ /* 0x000fe20008000000 */
[----:B------:R-:W-:-:S05]  /*1d30*/  UMOV UR4, UR7 ;  /* 0x0000000700047c82 */ /* 0x000fca0008000000 */
.L_x_32:
[----:B------:R-:W-:Y:S01]  /*1d40*/  ULEA UR33, UR4, UR21, 0x3 ;  /* 0x0000001504217291 */ /* 0x000fe2000f8e18ff */
[----:B---3--:R-:W-:Y:S01]  /*1d50*/  @!P3 MOV R2, 0x3000 ;  /* 0x000030000002b802 */ /* 0x008fe20000000f00 */
[----:B-1-3--:R-:W-:Y:S10]  /*1d60*/  @P0 BRA `(.L_x_27) ;  /* 0x00000000000c0947 */ /* 0x00aff40003800000 */
[----:B------:R-:W-:-:S04]  /*1d70*/  SHF.L.U32 R3, R12, 0x1f, RZ ;  /* 0x0000001f0c037819 */ /* 0x000fc800000006ff */
[----:B------:R-:W3:Y:S02]  /*1d80*/  SYNCS.PHASECHK.TRANS64.TRYWAIT P0, [UR33+0x88], R3 ;  /* 0x00008803ff0075a7 */ /* 0x000ee40008001121 */
[----:B---3--:R-:W-:Y:S05]  /*1d90*/  @!P0 BRA `(.L_x_28) ;  /* 0x0000007000908947 */ /* 0x008fea0003800000 */
.L_x_27:
[----:B------:R3:W-:Y:S01]  /*1da0*/  @!P3 SYNCS.ARRIVE.TRANS64 RZ, [UR33], R2 ;  /* 0x00000002ffffb9a7 */ /* 0x0007e20008000021 */
[----:B------:R-:W-:-:S04]  /*1db0*/  ULOP3.LUT UR5, UR25, 0x2, URZ, 0xfc, !UPT ;  /* 0x0000000219057892 */ /* 0x000fc8000f8efcff */
[----:B------:R-:W-:-:S09]  /*1dc0*/  UISETP.NE.AND UP0, UPT, UR5, 0x2, UPT ;  /* 0x000000020500788c */ /* 0x000fd2000bf05270 */
[----:B------:R-:W-:Y:S05]  /*1dd0*/  BRA.U UP0, `(.L_x_29) ;  /* 0x0000000100047547 */ /* 0x000fea000b800000 */
[----:B--2---:R-:W-:Y:S05]  /*1de0*/  BPT.TRAP 0x1 ;  /* 0x000000040000795c */ /* 0x004fea0000300000 */
.L_x_29:
[----:B------:R-:W-:Y:S04]  /*1df0*/  BSSY.RECONVERGENT B0, `(.L_x_30) ;  /* 0x0000003000007945 */ /* 0x000fe80003800200 */
[----:B------:R-:W-:Y:S05]  /*1e00*/  @P2 BRA `(.L_x_31) ;  /* 0x0000000000042947 */ /* 0x000fea0003800000 */
[----:B--2---:R-:W-:Y:S05]  /*1e10*/  BPT.TRAP 0x1 ;  /* 0x000000040000795c */ /* 0x004fea0000300000 */
.L_x_31:
[----:B--2---:R-:W-:Y:S05]  /*1e20*/  BSYNC.RECONVERGENT B0 ;  /* 0x0000000000007941 */ /* 0x004fea0003800200 */
.L_x_30:
[----:B------:R-:W-:Y:S02]  /*1e30*/  UIADD3 UR5, UPT, UPT, UR4, 0x1, URZ ;  /* 0x0000000104057890 */ /* 0x000fe4000fffe0ff */
[----:B------:R-:W-:Y:S02]  /*1e40*/  USHF.L.U32 UR34, UR13, 0x5, URZ ;  /* 0x000000050d227899 */ /* 0x000fe400080006ff */
[----:B------:R-:W-:Y:S02]  /*1e50*/  UISETP.NE.AND UP0, UPT, UR5, 0x11, UPT ;  /* 0x000000110500788c */ /* 0x000fe4000bf05270 */
[----:B------:R-:W-:Y:S02]  /*1e60*/  UIADD3 UR13, UPT, UPT, UR13, 0x1, URZ ;  /* 0x000000010d0d7890 */ /* 0x000fe4000fffe0ff */
[----:B------:R-:W-:Y:S02]  /*1e70*/  USEL UR6, URZ, 0x1, UP0 ;  /* 0x00000001ff067887 */ /* 0x000fe40008000000 */
[----:B------:R-:W-:-:S02]  /*1e80*/  USEL UR7, UR5, URZ, UP0 ;  /* 0x000000ff05077287 */ /* 0x000fc40008000000 */
[----:B------:R-:W-:Y:S02]  /*1e90*/  UIADD3 UR14, UP1, UPT, UR28, 0x80, URZ ;  /* 0x000000801c0e7890 */ /* 0x000fe4000ff3e0ff */
[----:B------:R-:W-:Y:S01]  /*1ea0*/  ULEA UR5, UR7, UR21, 0x3 ;  /* 0x0000001507057291 */ /* 0x000fe2000f8e18ff */
[----:B------:R-:W-:Y:S01]  /*1eb0*/  LOP3.LUT R12, R12, UR6, RZ, 0x3c, !PT ;  /* 0x000000060c0c7c12 */ /* 0x000fe2000f8e3cff */
[----:B------:R-:W-:Y:S02]  /*1ec0*/  ULEA UR6, UR4, UR31, 0xb ;  /* 0x0000001f04067291 */ /* 0x000fe4000f8e58ff */
[----:B------:R-:W-:Y:S01]  /*1ed0*/  UIADD3.X UR15, UPT, UPT, URZ, UR29, URZ, UP1, !UPT ;  /* 0x0000001dff0f7290 */ /* 0x000fe20008ffe4ff */
[----:B-1----:R-:W-:Y:S01]  /*1ee0*/  SHF.L.U32 R0, R12, 0x1f, RZ ;  /* 0x0000001f0c007819 */ /* 0x002fe200000006ff */
[----:B------:R-:W-:Y:S02]  /*1ef0*/  ULEA UR6, UR6, UR21, 0x1 ;  /* 0x0000001506067291 */ /* 0x000fe4000f8e08ff */
[----:B------:R-:W-:Y:S01]  /*1f00*/  UPRMT UR16, URZ, 0x5410, UR27 ;  /* 0x00005410ff107896 */ /* 0x000fe2000800001b */
[----:B------:R4:W1:Y:S01]  /*1f10*/  SYNCS.PHASECHK.TRANS64.TRYWAIT P0, [UR5+0x88], R0 ;  /* 0x00008800ff0075a7 */ /* 0x0008620008001105 */
[----:B------:R-:W-:-:S02]  /*1f20*/  ULEA UR5, UR4, UR30, 0xc ;  /* 0x0000001e04057291 */ /* 0x000fc4000f8e60ff */
[----:B------:R-:W-:Y:S02]  /*1f30*/  UIADD3 UR4, UP0, UPT, UR28, 0x180, URZ ;  /* 0x000001801c047890 */ /* 0x000fe4000ff1e0ff */
[----:B------:R-:W-:Y:S02]  /*1f40*/  ULEA UR5, UR5, UR21, 0x1 ;  /* 0x0000001505057291 */ /* 0x000fe4000f8e08ff */
[----:B------:R-:W-:Y:S02]  /*1f50*/  UIADD3 UR32, UPT, UPT, UR6, 0x4600, URZ ;  /* 0x0000460006207890 */ /* 0x000fe4000fffe0ff */
[----:B------:R-:W-:Y:S02]  /*1f60*/  UIADD3 UR8, UPT, UPT, UR5, 0x15600, URZ ;  /* 0x0001560005087890 */ /* 0x000fe4000fffe0ff */
[----:B------:R-:W-:Y:S02]  /*1f70*/  UIADD3.X UR5, UPT, UPT, URZ, UR29, URZ, UP0, !UPT ;  /* 0x0000001dff057290 */ /* 0x000fe400087fe4ff */
[----:B------:R-:W-:-:S02]  /*1f80*/  UISETP.NE.AND UP0, UPT, UR13, UR24, UPT ;  /* 0x000000180d00728c */ /* 0x000fc4000bf05270 */
[----:B------:R-:W-:Y:S01]  /*1f90*/  UPRMT UR6, URZ, 0x5410, UR26 ;  /* 0x00005410ff067896 */ /* 0x000fe2000800001a */
[----:B------:R-:W-:Y:S01]  /*1fa0*/  UMOV UR18, 0x0 ;  /* 0x0000000000127882 */ /* 0x000fe20000000000 */
[----:B------:R-:W-:Y:S01]  /*1fb0*/  UMOV UR19, 0x10000000 ;  /* 0x1000000000137882 */ /* 0x000fe20000000000 */
[----:B------:R-:W-:Y:S01]  /*1fc0*/  UMOV UR12, UR36 ;  /* 0x00000024000c7c82 */ /* 0x000fe20008000000 */
[----:B------:R-:W-:Y:S01]  /*1fd0*/  UMOV UR9, UR33 ;  /* 0x0000002100097c82 */ /* 0x000fe20008000000 */
[----:B------:R-:W-:Y:S01]  /*1fe0*/  UMOV UR10, UR34 ;  /* 0x00000022000a7c82 */ /* 0x000fe20008000000 */
[----:B------:R-:W-:Y:S03]  /*1ff0*/  UTMALDG.3D.MULTICAST [UR32], [UR14], UR16, desc[UR18] ;  /* 0x000012200e0073b4 */ /* 0x000fe60008011810 */
[----:B------:R2:W-:Y:S02]  /*2000*/  UTMALDG.3D.MULTICAST [UR8], [UR4], UR6, desc[UR18] ;  /* 0x00001208040073b4 */ /* 0x0005e40008011806 */
[----:B--2---:R-:W-:Y:S01]  /*2010*/  UMOV UR6, UR24 ;  /* 0x0000001800067c82 */ /* 0x004fe20008000000 */
[----:B------:R-:W-:Y:S01]  /*2020*/  UMOV UR4, UR7 ;  /* 0x0000000700047c82 */ /* 0x000fe20008000000 */
[----:B----4-:R-:W-:Y:S05]  /*2030*/  BRA.U UP0, `(.L_x_32) ;  /* 0xfffffffd00407547 */ /* 0x010fea000b83ffff */
.L_x_26:
[----:B------:R-:W-:Y:S01]  /*2040*/  ULEA UR4, UR7, UR21, 0x3 ;  /* 0x0000001507047291 */ /* 0x000fe2000f8e18ff */
[----:B-1----:R-:W-:Y:S01]  /*2050*/  SHF.L.U32 R0, R12, 0x1f, RZ ;  /* 0x0000001f0c007819 */ /* 0x002fe200000006ff */
[----:B------:R-:W-:Y:S01]  /*2060*/  @!P1 SYNCS.ARRIVE.TRANS64.A1T0 RZ, [UR21+0x158], RZ ;  /* 0x000158ffffff99a7 */ /* 0x000fe20008100015 */
[----:B------:R-:W-:-:S06]  /*2070*/  UISETP.GT.AND UP0, UPT, UR45, UR44, UPT ;  /* 0x0000002c2d00728c */ /* 0x000fcc000bf04270 */
[----:B---3--:R1:W3:Y:S03]  /*2080*/  SYNCS.PHASECHK.TRANS64.TRYWAIT P0, [UR4+0x88], R0 ;  /* 0x00008800ff0075a7 */ /* 0x0082e60008001104 */
[----:B------:R-:W-:Y:S05]  /*2090*/  BRA.U !UP0, `(.L_x_33) ;  /* 0x0000000108bc7547 */ /* 0x000fea000b800000 */
[----:B------:R-:W-:Y:S01]  /*20a0*/  UIADD3 UR13, UPT, UPT, UR46, UR6, URZ ;  /* 0x000000062e0d7290 */ /* 0x000fe2000fffe0ff */
[----:B------:R-:W-:-:S11]  /*20b0*/  UMOV UR4, UR7 ;  /* 0x0000000700047c82 */ /* 0x000fd60008000000 */
.L_x_39:
[----:B------:R-:W-:Y:S01]  /*20c0*/  ULEA UR17, UR4, UR21, 0x3 ;  /* 0x0000001504117291 */ /* 0x000fe2000f8e18ff */
[----:B---3--:R-:W-:Y:S01]  /*20d0*/  @!P3 MOV R2, 0x3000 ;  /* 0x000030000002b802 */ /* 0x008fe20000000f00 */
[----:B-1-3--:R-:W-:Y:S10]  /*20e0*/  @P0 BRA `(.L_x_34) ;  /* 0x00000000000c0947 */ /* 0x00aff40003800000 */
[----:B------:R-:W-:-:S04]  /*20f0*/  SHF.L.U32 R3, R12, 0x1f, RZ ;  /* 0x0000001f0c037819 */ /* 0x000fc800000006ff */
[----:B------:R-:W3:Y:S02]  /*2100*/  SYNCS.PHASECHK.TRANS64.TRYWAIT P0, [UR17+0x88], R3 ;  /* 0x00008803ff0075a7 */ /* 0x000ee40008001111 */
[----:B---3--:R-:W-:Y:S05]  /*2110*/  @!P0 BRA `(.L_x_35) ;  /* 0x0000006c00c88947 */ /* 0x008fea0003800000 */
.L_x_34:
[----:B------:R3:W-:Y:S01]  /*2120*/  @!P3 SYNCS.ARRIVE.TRANS64 RZ, [UR17], R2 ;  /* 0x00000002ffffb9a7 */ /* 0x0007e20008000011 */
[----:B------:R-:W-:-:S04]  /*2130*/  ULOP3.LUT UR5, UR25, 0x2, URZ, 0xfc, !UPT ;  /* 0x0000000219057892 */ /* 0x000fc8000f8efcff */
[----:B------:R-:W-:-:S09]  /*2140*/  UISETP.NE.AND UP0, UPT, UR5, 0x2, UPT ;  /* 0x000000020500788c */ /* 0x000fd2000bf05270 */
[----:B------:R-:W-:Y:S05]  /*2150*/  BRA.U UP0, `(.L_x_36) ;  /* 0x0000000100047547 */ /* 0x000fea000b800000 */
[----:B--2---:R-:W-:Y:S05]  /*2160*/  BPT.TRAP 0x1 ;  /* 0x000000040000795c */ /* 0x004fea0000300000 */
.L_x_36:
[----:B------:R-:W-:Y:S04]  /*2170*/  BSSY.RECONVERGENT B0, `(.L_x_37) ;  /* 0x0000003000007945 */ /* 0x000fe80003800200 */
[----:B------:R-:W-:Y:S05]  /*2180*/  @P2 BRA `(.L_x_38) ;  /* 0x0000000000042947 */ /* 0x000fea0003800000 */
[----:B--2---:R-:W-:Y:S05]  /*2190*/  BPT.TRAP 0x1 ;  /* 0x000000040000795c */ /* 0x004fea0000300000 */
.L_x_38:
[----:B--2---:R-:W-:Y:S05]  /*21a0*/  BSYNC.RECONVERGENT B0 ;  /* 0x0000000000007941 */ /* 0x004fea0003800200 */
.L_x_37:
[----:B------:R-:W-:Y:S02]  /*21b0*/  UIADD3 UR5, UPT, UPT, UR4, 0x1, URZ ;  /* 0x0000000104057890 */ /* 0x000fe4000fffe0ff */
[----:B------:R-:W-:Y:S02]  /*21c0*/  UIADD3 UR14, UP1, UPT, UR28, 0x80, URZ ;  /* 0x000000801c0e7890 */ /* 0x000fe4000ff3e0ff */
[----:B------:R-:W-:Y:S02]  /*21d0*/  UISETP.NE.AND UP0, UPT, UR5, 0x11, UPT ;  /* 0x000000110500788c */ /* 0x000fe4000bf05270 */
[----:B------:R-:W-:Y:S02]  /*21e0*/  ULEA UR16, UR4, UR38, 0xc ;  /* 0x0000002604107291 */ /* 0x000fe4000f8e60ff */
[----:B------:R-:W-:Y:S02]  /*21f0*/  USEL UR8, URZ, 0x1, UP0 ;  /* 0x00000001ff087887 */ /* 0x000fe40008000000 */
[----:B------:R-:W-:-:S02]  /*2200*/  USEL UR7, UR5, URZ, UP0 ;  /* 0x000000ff05077287 */ /* 0x000fc40008000000 */
[----:B------:R-:W-:Y:S02]  /*2210*/  UIADD3 UR22, UP0, UPT, UR28, 0x180, URZ ;  /* 0x000001801c167890 */ /* 0x000fe4000ff1e0ff */
[----:B------:R-:W-:Y:S01]  /*2220*/  ULEA UR5, UR7, UR21, 0x3 ;  /* 0x0000001507057291 */ /* 0x000fe2000f8e18ff */
[----:B------:R-:W-:Y:S01]  /*2230*/  LOP3.LUT R12, R12, UR8, RZ, 0x3c, !PT ;  /* 0x000000080c0c7c12 */ /* 0x000fe2000f8e3cff */
[----:B------:R-:W-:Y:S02]  /*2240*/  ULEA UR8, UR4, UR37, 0xd ;  /* 0x0000002504087291 */ /* 0x000fe4000f8e68ff */
[----:B------:R-:W-:Y:S01]  /*2250*/  USHF.L.U32 UR18, UR6, 0x5, URZ ;  /* 0x0000000506127899 */ /* 0x000fe200080006ff */
[----:B-1----:R-:W-:Y:S01]  /*2260*/  SHF.L.U32 R0, R12, 0x1f, RZ ;  /* 0x0000001f0c007819 */ /* 0x002fe200000006ff */
[----:B------:R-:W-:Y:S02]  /*2270*/  UPRMT UR4, URZ, 0x5410, UR27 ;  /* 0x00005410ff047896 */ /* 0x000fe4000800001b */
[----:B------:R-:W-:Y:S01]  /*2280*/  UIADD3.X UR15, UPT, UPT, URZ, UR29, URZ, UP1, !UPT ;  /* 0x0000001dff0f7290 */ /* 0x000fe20008ffe4ff */
[----:B------:R4:W1:Y:S01]  /*2290*/  SYNCS.PHASECHK.TRANS64.TRYWAIT P0, [UR5+0x88], R0 ;  /* 0x00008800ff0075a7 */ /* 0x0008620008001105 */
[----:B------:R-:W-:-:S02]  /*22a0*/  UPRMT UR5, URZ, 0x5410, UR26 ;  /* 0x00005410ff057896 */ /* 0x000fc4000800001a */
[----:B------:R-:W-:Y:S01]  /*22b0*/  UIADD3.X UR23, UPT, UPT, URZ, UR29, URZ, UP0, !UPT ;  /* 0x0000001dff177290 */ /* 0x000fe200087fe4ff */
[----:B------:R-:W-:Y:S01]  /*22c0*/  UMOV UR32, 0x0 ;  /* 0x0000000000207882 */ /* 0x000fe20000000000 */
[----:B------:R-:W-:Y:S01]  /*22d0*/  UMOV UR33, 0x10000000 ;  /* 0x1000000000217882 */ /* 0x000fe20000000000 */
[----:B------:R-:W-:Y:S01]  /*22e0*/  UMOV UR19, UR35 ;  /* 0x0000002300137c82 */ /* 0x000fe20008000000 */
[----:B------:R-:W-:Y:S01]  /*22f0*/  UMOV UR20, UR36 ;  /* 0x0000002400147c82 */ /* 0x000fe20008000000 */
[----:B------:R-:W-:Y:S01]  /*2300*/  UMOV UR12, UR36 ;  /* 0x00000024000c7c82 */ /* 0x000fe20008000000 */
[----:B------:R-:W-:Y:S01]  /*2310*/  UMOV UR9, UR17 ;  /* 0x0000001100097c82 */ /* 0x000fe20008000000 */
[----:B------:R-:W-:Y:S01]  /*2320*/  UMOV UR10, UR18 ;  /* 0x00000012000a7c82 */ /* 0x000fe20008000000 */
[----:B------:R2:W-:Y:S01]  /*2330*/  UTMALDG.3D.MULTICAST [UR16], [UR14], UR4, desc[UR32] ;  /* 0x000020100e0073b4 */ /* 0x0005e20008011804 */
[----:B------:R-:W-:-:S04]  /*2340*/  UIADD3 UR6, UPT, UPT, UR6, 0x1, URZ ;  /* 0x0000000106067890 */ /* 0x000fc8000fffe0ff */
[----:B------:R-:W-:Y:S01]  /*2350*/  UISETP.NE.AND UP0, UPT, UR6, UR13, UPT ;  /* 0x0000000d0600728c */ /* 0x000fe2000bf05270 */
[----:B------:R4:W-:Y:S01]  /*2360*/  UTMALDG.3D.MULTICAST [UR8], [UR22], UR5, desc[UR32] ;  /* 0x00002008160073b4 */ /* 0x0009e20008011805 */
[----:B--2---:R-:W-:-:S07]  /*2370*/  UMOV UR4, UR7 ;  /* 0x0000000700047c82 */ /* 0x004fce0008000000 */
[----:B----4-:R-:W-:Y:S05]  /*2380*/  BRA.U UP0, `(.L_x_39) ;  /* 0xfffffffd004c7547 */ /* 0x010fea000b83ffff */
.L_x_33:
[C---:B------:R-:W-:Y:S01]  /*2390*/  LEA R3, R11.reuse, UR21, 0x3 ;  /* 0x000000150b037c11 */ /* 0x040fe2000f8e18ff */
[----:B------:R-:W-:Y:S01]  /*23a0*/  NOP ;  /* 0x0000000000007918 */ /* 0x000fe20000000000 */
[----:B-1----:R-:W-:Y:S02]  /*23b0*/  SHF.L.U32 R0, R10, 0x1f, RZ ;  /* 0x0000001f0a007819 */ /* 0x002fe400000006ff */
[----:B------:R-:W-:Y:S02]  /*23c0*/  LEA R4, R11, UR21, 0x4 ;  /* 0x000000150b047c11 */ /* 0x000fe4000f8e20ff */
[----:B---3--:R-:W1:Y:S02]  /*23d0*/  SYNCS.PHASECHK.TRANS64.TRYWAIT P0, [R3+URZ+0x160], R0 ;  /* 0x00016000030075a7 */ /* 0x008e6400080011ff */
[----:B-1----:R-:W-:Y:S05]  /*23e0*/  @!P0 BRA `(.L_x_40) ;  /* 0x0000006c002c8947 */ /* 0x002fea0003800000 */
.L_x_155:
[----:B------:R-:W3:Y:S01]  /*23f0*/  LDS.128 R4, [R4+0x1f0] ;  /* 0x0001f00004047984 */ /* 0x000ee20000000c00 */
[----:B------:R-:W-:Y:S01]  /*2400*/  UISETP.GE.AND UP0, UPT, UR42, 0x1, UPT ;  /* 0x000000012a00788c */ /* 0x000fe2000bf06270 */
[----:B------:R-:W-:Y:S01]  /*2410*/  @!PT LDS RZ, [RZ] ;  /* 0x00000000fffff984 */ /* 0x000fe20000000800 */
[----:B------:R-:W-:Y:S01]  /*2420*/  @!PT LDS RZ, [RZ] ;  /* 0x00000000fffff984 */ /* 0x000fe20000000800 */
[----:B------:R-:W-:Y:S01]  /*2430*/  @!PT LDS RZ, [RZ] ;  /* 0x00000000fffff984 */ /* 0x000fe20000000800 */
[----:B------:R-:W-:Y:S01]  /*2440*/  @!PT LDS RZ, [RZ] ;  /* 0x00000000fffff984 */ /* 0x000fe20000000800 */
[----:B------:R4:W-:Y:S06]  /*2450*/  MEMBAR.ALL.CTA ;  /* 0x0000000000007992 */ /* 0x0009ec0000008000 */
[----:B----4-:R-:W4:Y:S01]  /*2460*/  FENCE.VIEW.ASYNC.S ;  /* 0x00000000000073c6 */ /* 0x010f220000000000 */
[----:B---3--:R-:W-:-:S13]  /*2470*/  LOP3.LUT P0, RZ, R6, 0x1, RZ, 0xc0, !PT ;  /* 0x0000000106ff7812 */ /* 0x008fda000780c0ff */
[----:B----4-:R-:W-:Y:S01]  /*2480*/  VOTEU.ANY UP1, P0 ;  /* 0x0000000000ff7886 */ /* 0x010fe20000020100 */
[----:B------:R-:W-:-:S13]  /*2490*/  PLOP3.LUT P0, PT, PT, PT, UP1, 0x80, 0x8 ;  /* 0x000000000008781c */ /* 0x000fda0003f0f018 */
[----:B-1----:R-:W-:Y:S02]  /*24a0*/  @P0 LOP3.LUT R0, R5, 0xffff, RZ, 0xc0, !PT ;  /* 0x0000ffff05000812 */ /* 0x002fe400078ec0ff */
[----:B------:R-:W-:Y:S02]  /*24b0*/  @P0 MOV R2, R4 ;  /* 0x0000000400020202 */ /* 0x000fe40000000f00 */
[----:B------:R-:W-:Y:S01]  /*24c0*/  @P0 R2UR UR5, R0 ;  /* 0x00000000000502ca */ /* 0x000fe200000e0000 */
[----:B------:R-:W-:Y:S01]  /*24d0*/  VIADD R0, R3, 0x170 ;  /* 0x0000017003007836 */ /* 0x000fe20000000000 */
[----:B------:R-:W-:Y:S02]  /*24e0*/  @P0 SHF.R.U32.HI R4, RZ, 0x10, R5 ;  /* 0x00000010ff040819 */ /* 0x000fe40000011605 */
[----:B------:R-:W-:Y:S02]  /*24f0*/  @P0 R2UR UR6, R2 ;  /* 0x00000000020602ca */ /* 0x000fe400000e0000 */
[----:B------:R-:W-:-:S02]  /*2500*/  PRMT R0, RZ, 0x654, R0 ;  /* 0x00000654ff007816 */ /* 0x000fc40000000000 */
[----:B------:R-:W-:Y:S02]  /*2510*/  @P0 R2UR UR4, R4 ;  /* 0x00000000040402ca */ /* 0x000fe400000e0000 */
[----:B------:R1:W-:Y:S03]  /*2520*/  SYNCS.ARRIVE.TRANS64.RED.A1T0 RZ, [R0+URZ], RZ ;  /* 0x000000ff00ff79a7 */ /* 0x0003e600081004ff */
[----:B------:R-:W-:-:S04]  /*2530*/  @UP1 UMOV UR39, UR5 ;  /* 0x0000000500271c82 */ /* 0x000fc80008000000 */
[----:B------:R-:W-:-:S04]  /*2540*/  @UP1 UMOV UR40, UR6 ;  /* 0x0000000600281c82 */ /* 0x000fc80008000000 */
[----:B------:R-:W-:Y:S01]  /*2550*/  @UP1 UMOV UR36, UR4 ;  /* 0x0000000400241c82 */ /* 0x000fe20008000000 */
[----:B------:R-:W-:Y:S05]  /*2560*/  BRA.U !UP0, `(.L_x_41) ;  /* 0x0000000108d47547 */ /* 0x000fea000b800000 */
[----:B------:R-:W2:Y:S01]  /*2570*/  LDCU.128 UR12, c[0x0][0xb10] ;  /* 0x00016200ff0c77ac */ /* 0x000ea20008000c00 */
[----:B------:R-:W3:Y:S01]  /*2580*/  LDCU UR22, c[0x0][0xb20] ;  /* 0x00016400ff1677ac */ /* 0x000ee20008000800 */
[----:B------:R-:W4:Y:S01]  /*2590*/  LDCU UR20, c[0x0][0xb0c] ;  /* 0x00016180ff1477ac */ /* 0x000f220008000800 */
[----:B------:R-:W1:Y:S01]  /*25a0*/  LDCU.64 UR8, c[0x0][0xb28] ;  /* 0x00016500ff0877ac */ /* 0x000e620008000a00 */
[----:B------:R-:W-:Y:S02]  /*25b0*/  UISETP.NE.AND UP3, UPT, UR42, 0x1, UPT ;  /* 0x000000012a00788c */ /* 0x000fe4000bf65270 */
[----:B--2---:R-:W-:Y:S02]  /*25c0*/  UIMAD.WIDE.U32 UR10, UR41, UR15, URZ ;  /* 0x0000000f290a72a5 */ /* 0x004fe4000f8e00ff */
[----:B------:R-:W-:Y:S02]  /*25d0*/  UIMAD.WIDE.U32 UR4, UR43, UR12, URZ ;  /* 0x0000000c2b0472a5 */ /* 0x000fe4000f8e00ff */
[----:B------:R-:W-:-:S02]  /*25e0*/  UISETP.NE.AND UP0, UPT, UR14, 0x1, UPT ;  /* 0x000000010e00788c */ /* 0x000fc4000bf05270 */
[----:B------:R-:W-:Y:S01]  /*25f0*/  UIMAD.WIDE.U32 UR18, UR39, UR15, URZ ;  /* 0x0000000f271272a5 */ /* 0x000fe2000f8e00ff */
[----:B------:R-:W-:Y:S02]  /*2600*/  UMOV UR10, UR11 ;  /* 0x0000000b000a7c82 */ /* 0x000fe40008000000 */
[----:B------:R-:W-:Y:S01]  /*2610*/  UMOV UR4, UR5 ;  /* 0x0000000500047c82 */ /* 0x000fe20008000000 */
[----:B---3--:R-:W-:Y:S02]  /*2620*/  USHF.R.U32.HI UR10, URZ, UR22, UR10 ;  /* 0x00000016ff0a7299 */ /* 0x008fe4000801160a */
[----:B----4-:R-:W-:Y:S02]  /*2630*/  UISETP.NE.AND UP2, UPT, UR20, 0x1, UPT ;  /* 0x000000011400788c */ /* 0x010fe4000bf45270 */
[----:B------:R-:W-:Y:S02]  /*2640*/  USHF.R.U32.HI UR4, URZ, UR13, UR4 ;  /* 0x0000000dff047299 */ /* 0x000fe40008011604 */
[----:B------:R-:W-:-:S02]  /*2650*/  USEL UR5, UR41, UR10, !UP0 ;  /* 0x0000000a29057287 */ /* 0x000fc4000c000000 */
[----:B------:R-:W-:Y:S02]  /*2660*/  USEL UR6, UR43, UR4, !UP2 ;  /* 0x000000042b067287 */ /* 0x000fe4000d000000 */
[----:B-1----:R-:W-:Y:S01]  /*2670*/  UIMAD.WIDE.U32 UR10, UR5, UR8, URZ ;  /* 0x00000008050a72a5 */ /* 0x002fe2000f8e00ff */
[----:B------:R-:W-:Y:S01]  /*2680*/  UMOV UR4, UR19 ;  /* 0x0000001300047c82 */ /* 0x000fe20008000000 */
[----:B------:R-:W-:Y:S02]  /*2690*/  UIMAD.WIDE.U32 UR16, UR40, UR12, URZ ;  /* 0x0000000c281072a5 */ /* 0x000fe4000f8e00ff */
[----:B------:R-:W-:-:S03]  /*26a0*/  UIMAD.WIDE.U32 UR18, UR6, UR8, URZ ;  /* 0x00000008061272a5 */ /* 0x000fc6000f8e00ff */
[----:B------:R-:W-:Y:S01]  /*26b0*/  UMOV UR10, UR11 ;  /* 0x0000000b000a7c82 */ /* 0x000fe20008000000 */
[----:B------:R-:W-:Y:S02]  /*26c0*/  USHF.R.U32.HI UR4, URZ, UR22, UR4 ;  /* 0x00000016ff047299 */ /* 0x000fe40008011604 */
[----:B------:R-:W-:Y:S01]  /*26d0*/  @UP3 USHF.R.U32.HI UR5, URZ, UR9, UR10 ;  /* 0x00000009ff053299 */ /* 0x000fe2000801160a */
[----:B------:R-:W-:Y:S01]  /*26e0*/  UMOV UR16, UR17 ;  /* 0x0000001100107c82 */ /* 0x000fe20008000000 */
[----:B------:R-:W-:Y:S01]  /*26f0*/  UMOV UR18, UR19 ;  /* 0x0000001300127c82 */ /* 0x000fe20008000000 */
[----:B------:R-:W-:Y:S02]  /*2700*/  USHF.R.U32.HI UR13, URZ, UR13, UR16 ;  /* 0x0000000dff0d7299 */ /* 0x000fe40008011610 */
[----:B------:R-:W-:Y:S02]  /*2710*/  USEL UR4, UR39, UR4, !UP0 ;  /* 0x0000000427047287 */ /* 0x000fe4000c000000 */
[----:B------:R-:W-:-:S02]  /*2720*/  @UP3 USHF.R.U32.HI UR6, URZ, UR9, UR18 ;  /* 0x00000009ff063299 */ /* 0x000fc40008011612 */
[----:B------:R-:W-:Y:S02]  /*2730*/  UIMAD UR10, UR42, UR5, URZ ;  /* 0x000000052a0a72a4 */ /* 0x000fe4000f8e02ff */
[----:B------:R-:W-:Y:S02]  /*2740*/  USEL UR5, UR40, UR13, !UP2 ;  /* 0x0000000d28057287 */ /* 0x000fe4000d000000 */
[----:B------:R-:W-:Y:S02]  /*2750*/  UIMAD UR12, UR42, UR6, URZ ;  /* 0x000000062a0c72a4 */ /* 0x000fe4000f8e02ff */
[----:B------:R-:W-:Y:S02]  /*2760*/  UISETP.GE.AND UP0, UPT, UR4, UR10, UPT ;  /* 0x0000000a0400728c */ /* 0x000fe4000bf06270 */
[----:B------:R-:W-:Y:S02]  /*2770*/  UIMAD.WIDE.U32 UR10, UR4, UR8, URZ ;  /* 0x00000008040a72a5 */ /* 0x000fe4000f8e00ff */
[----:B------:R-:W-:-:S02]  /*2780*/  UISETP.GE.OR UP0, UPT, UR5, UR12, UP0 ;  /* 0x0000000c0500728c */ /* 0x000fc40008706670 */
        /* <DEDUP_REMOVED lines=19> */
.L_x_41:
[----:B------:R-:W3:Y:S02]  /*28c0*/  LDCU UR4, c[0x0][0xb30] ;  /* 0x00016600ff0477ac */ /* 0x000ee40008000800 */
[----:B---3--:R-:W-:-:S09]  /*28d0*/  UISETP.NE.AND UP0, UPT, UR4, 0x1, UPT ;  /* 0x000000010400788c */ /* 0x008fd2000bf05270 */
[----:B------:R-:W-:Y:S05]  /*28e0*/  BRA.U UP0, `(.L_x_42) ;  /* 0x0000000100447547 */ /* 0x000fea000b800000 */
[----:B------:R-:W3:Y:S01]  /*28f0*/  LDCU.128 UR12, c[0x0][0xb10] ;  /* 0x00016200ff0c77ac */ /* 0x000ee20008000c00 */
[----:B------:R-:W4:Y:S01]  /*2900*/  LDCU UR10, c[0x0][0xb0c] ;  /* 0x00016180ff0a77ac */ /* 0x000f220008000800 */
[----:B------:R-:W1:Y:S01]  /*2910*/  LDCU UR6, c[0x0][0xb20] ;  /* 0x00016400ff0677ac */ /* 0x000e620008000800 */
[----:B---3--:R-:W-:Y:S02]  /*2920*/  UIMAD.WIDE.U32 UR8, UR40, UR12, URZ ;  /* 0x0000000c280872a5 */ /* 0x008fe4000f8e00ff */
[----:B------:R-:W-:Y:S02]  /*2930*/  UIMAD.WIDE.U32 UR4, UR39, UR15, URZ ;  /* 0x0000000f270472a5 */ /* 0x000fe4000f8e00ff */
[----:B----4-:R-:W-:Y:S02]  /*2940*/  UISETP.NE.AND UP2, UPT, UR10, 0x1, UPT ;  /* 0x000000010a00788c */ /* 0x010fe4000bf45270 */
[----:B------:R-:W-:Y:S01]  /*2950*/  UISETP.NE.AND UP0, UPT, UR14, 0x1, UPT ;  /* 0x000000010e00788c */ /* 0x000fe2000bf05270 */
[----:B------:R-:W-:-:S02]  /*2960*/  UMOV UR8, UR9 ;  /* 0x0000000900087c82 */ /* 0x000fc40008000000 */
[----:B------:R-:W-:Y:S01]  /*2970*/  UMOV UR4, UR5 ;  /* 0x0000000500047c82 */ /* 0x000fe20008000000 */
[----:B------:R-:W-:Y:S02]  /*2980*/  USHF.R.U32.HI UR13, URZ, UR13, UR8 ;  /* 0x0000000dff0d7299 */ /* 0x000fe40008011608 */
[----:B-1----:R-:W-:Y:S02]  /*2990*/  USHF.R.U32.HI UR4, URZ, UR6, UR4 ;  /* 0x00000006ff047299 */ /* 0x002fe40008011604 */
[----:B------:R-:W-:Y:S02]  /*29a0*/  USEL UR5, UR40, UR13, !UP2 ;  /* 0x0000000d28057287 */ /* 0x000fe4000d000000 */
[----:B------:R-:W-:-:S04]  /*29b0*/  USEL UR4, UR39, UR4, !UP0 ;  /* 0x0000000427047287 */ /* 0x000fc8000c000000 */
[----:B------:R-:W-:Y:S02]  /*29c0*/  UIADD3 UR6, UPT, UPT, UR5, -UR4, URZ ;  /* 0x8000000405067290 */ /* 0x000fe4000fffe0ff */
[----:B------:R-:W-:Y:S02]  /*29d0*/  UIADD3 UR4, UPT, UPT, -UR5, UR4, URZ ;  /* 0x0000000405047290 */ /* 0x000fe4000fffe1ff */
[----:B------:R-:W-:Y:S02]  /*29e0*/  UIMAD UR39, UR6, UR14, UR39 ;  /* 0x0000000e062772a4 */ /* 0x000fe4000f8e0227 */
[----:B------:R-:W-:-:S12]  /*29f0*/  UIMAD UR40, UR4, UR10, UR40 ;  /* 0x0000000a042872a4 */ /* 0x000fd8000f8e0228 */
.L_x_42:
[----:B------:R-:W-:Y:S01]  /*2a00*/  VIADD R11, R11, 0x1 ;  /* 0x000000010b0b7836 */ /* 0x000fe20000000000 */
[----:B------:R-:W-:Y:S02]  /*2a10*/  R2UR UR5, R48 ;  /* 0x00000000300572ca */ /* 0x000fe400000e0000 */
[----:B------:R-:W-:Y:S02]  /*2a20*/  R2UR UR4, R47 ;  /* 0x000000002f0472ca */ /* 0x000fe400000e0000 */
[C---:B------:R-:W-:Y:S02]  /*2a30*/  ISETP.NE.AND P0, PT, R11.reuse, 0x2, PT ;  /* 0x000000020b00780c */ /* 0x040fe40003f05270 */
[----:B------:R-:W-:Y:S02]  /*2a40*/  PLOP3.LUT P1, PT, PT, PT, PT, 0x80, 0x8 ;  /* 0x000000000008781c */ /* 0x000fe40003f2f070 */
[----:B-1----:R-:W-:Y:S02]  /*2a50*/  SEL R0, RZ, 0x1, P0 ;  /* 0x00000001ff007807 */ /* 0x002fe40000000000 */
[----:B------:R-:W-:-:S02]  /*2a60*/  SEL R11, R11, RZ, P0 ;  /* 0x000000ff0b0b7207 */ /* 0x000fc40000000000 */
[----:B------:R-:W-:Y:S01]  /*2a70*/  LOP3.LUT R10, R10, R0, RZ, 0x3c, !PT ;  /* 0x000000000a0a7212 */ /* 0x000fe200078e3cff */
[----:B------:R-:W-:Y:S02]  /*2a80*/  UIADD3 UR16, UPT, UPT, UR40, UR5, URZ ;  /* 0x0000000528107290 */ /* 0x000fe4000fffe0ff */
[----:B------:R-:W-:Y:S01]  /*2a90*/  UIADD3 UR20, UPT, UPT, UR39, UR4, URZ ;  /* 0x0000000427147290 */ /* 0x000fe2000fffe0ff */
[----:B------:R-:W-:Y:S11]  /*2aa0*/  BRA.U UP1, `(.L_x_43) ;  /* 0xfffffff101447547 */ /* 0x000ff6000b83ffff */
[----:B------:R-:W-:Y:S01]  /*2ab0*/  UIADD3 UR21, UPT, UPT, UR21, 0x88, URZ ;  /* 0x0000008815157890 */ /* 0x000fe2000fffe0ff */
[----:B------:R-:W-:-:S03]  /*2ac0*/  SHF.L.U32 R2, R12, 0x1f, RZ ;  /* 0x0000001f0c027819 */ /* 0x000fc600000006ff */
[----:B------:R-:W-:-:S09]  /*2ad0*/  ULEA UR4, UR7, UR21, 0x3 ;  /* 0x0000001507047291 */ /* 0x000fd2000f8e18ff */
[----:B------:R-:W1:Y:S02]  /*2ae0*/  SYNCS.PHASECHK.TRANS64.TRYWAIT P0, [UR4], R2 ;  /* 0x00000002ff0075a7 */ /* 0x000e640008001104 */
[----:B-1----:R-:W-:Y:S05]  /*2af0*/  @!P0 BRA `(.L_x_44) ;  /* 0x00000064007c8947 */ /* 0x002fea0003800000 */
.L_x_157:
[----:B------:R-:W-:-:S04]  /*2b00*/  UIADD3 UR4, UPT, UPT, UR7, 0x1, URZ ;  /* 0x0000000107047890 */ /* 0x000fc8000fffe0ff */
[----:B------:R-:W-:-:S04]  /*2b10*/  UISETP.NE.AND UP0, UPT, UR4, 0x11, UPT ;  /* 0x000000110400788c */ /* 0x000fc8000bf05270 */
[----:B------:R-:W-:Y:S02]  /*2b20*/  USEL UR6, URZ, 0x1, UP0 ;  /* 0x00000001ff067887 */ /* 0x000fe40008000000 */
[----:B------:R-:W-:-:S04]  /*2b30*/  USEL UR4, UR4, URZ, UP0 ;  /* 0x000000ff04047287 */ /* 0x000fc80008000000 */
[----:B------:R-:W-:Y:S01]  /*2b40*/  ULEA UR5, UR4, UR21, 0x3 ;  /* 0x0000001504057291 */ /* 0x000fe2000f8e18ff */
[----:B-1----:R-:W-:-:S04]  /*2b50*/  LOP3.LUT R2, R12, UR6, RZ, 0x3c, !PT ;  /* 0x000000060c027c12 */ /* 0x002fc8000f8e3cff */
[----:B------:R-:W-:-:S04]  /*2b60*/  SHF.L.U32 R3, R2, 0x1f, RZ ;  /* 0x0000001f02037819 */ /* 0x000fc800000006ff */
[----:B------:R-:W1:Y:S02]  /*2b70*/  SYNCS.PHASECHK.TRANS64.TRYWAIT P0, [UR5], R3 ;  /* 0x00000003ff0075a7 */ /* 0x000e640008001105 */
[----:B-1----:R-:W-:Y:S05]  /*2b80*/  @!P0 BRA `(.L_x_45) ;  /* 0x0000006400708947 */ /* 0x002fea0003800000 */
.L_x_159:
[----:B------:R-:W-:-:S04]  /*2b90*/  UIADD3 UR4, UPT, UPT, UR4, 0x1, URZ ;  /* 0x0000000104047890 */ /* 0x000fc8000fffe0ff */
[----:B------:R-:W-:-:S04]  /*2ba0*/  UISETP.NE.AND UP0, UPT, UR4, 0x11, UPT ;  /* 0x000000110400788c */ /* 0x000fc8000bf05270 */
[----:B------:R-:W-:Y:S02]  /*2bb0*/  USEL UR6, URZ, 0x1, UP0 ;  /* 0x00000001ff067887 */ /* 0x000fe40008000000 */
[----:B------:R-:W-:-:S04]  /*2bc0*/  USEL UR4, UR4, URZ, UP0 ;  /* 0x000000ff04047287 */ /* 0x000fc80008000000 */
[----:B------:R-:W-:Y:S01]  /*2bd0*/  ULEA UR5, UR4, UR21, 0x3 ;  /* 0x0000001504057291 */ /* 0x000fe2000f8e18ff */
[----:B------:R-:W-:-:S04]  /*2be0*/  LOP3.LUT R2, R2, UR6, RZ, 0x3c, !PT ;  /* 0x0000000602027c12 */ /* 0x000fc8000f8e3cff */
[----:B-1----:R-:W-:-:S04]  /*2bf0*/  SHF.L.U32 R3, R2, 0x1f, RZ ;  /* 0x0000001f02037819 */ /* 0x002fc800000006ff */
[----:B------:R-:W1:Y:S02]  /*2c00*/  SYNCS.PHASECHK.TRANS64.TRYWAIT P0, [UR5], R3 ;  /* 0x00000003ff0075a7 */ /* 0x000e640008001105 */
[----:B-1----:R-:W-:Y:S05]  /*2c10*/  @!P0 BRA `(.L_x_46) ;  /* 0x0000006400648947 */ /* 0x002fea0003800000 */
.L_x_161:
        /* <DEDUP_REMOVED lines=9> */
.L_x_163:
        /* <DEDUP_REMOVED lines=9> */
.L_x_165:
        /* <DEDUP_REMOVED lines=9> */
.L_x_167:
        /* <DEDUP_REMOVED lines=9> */
.L_x_169:
        /* <DEDUP_REMOVED lines=9> */
.L_x_171:
        /* <DEDUP_REMOVED lines=9> */
.L_x_173:
        /* <DEDUP_REMOVED lines=9> */
.L_x_175:
        /* <DEDUP_REMOVED lines=9> */
.L_x_177:
        /* <DEDUP_REMOVED lines=9> */
.L_x_179:
        /* <DEDUP_REMOVED lines=9> */
.L_x_181:
        /* <DEDUP_REMOVED lines=9> */
.L_x_183:
        /* <DEDUP_REMOVED lines=9> */
.L_x_185:
        /* <DEDUP_REMOVED lines=9> */
.L_x_187:
[----:B------:R-:W-:-:S04]  /*3370*/  UIADD3 UR4, UPT, UPT, UR4, 0x1, URZ ;  /* 0x0000000104047890 */ /* 0x000fc8000fffe0ff */
[----:B------:R-:W-:-:S04]  /*3380*/  UISETP.NE.AND UP0, UPT, UR4, 0x11, UPT ;  /* 0x000000110400788c */ /* 0x000fc8000bf05270 */
[----:B------:R-:W-:Y:S02]  /*3390*/  USEL UR5, URZ, 0x1, UP0 ;  /* 0x00000001ff057887 */ /* 0x000fe40008000000 */
[----:B------:R-:W-:-:S04]  /*33a0*/  USEL UR4, UR4, URZ, UP0 ;  /* 0x000000ff04047287 */ /* 0x000fc80008000000 */
[----:B------:R-:W-:Y:S01]  /*33b0*/  ULEA UR4, UR4, UR21, 0x3 ;  /* 0x0000001504047291 */ /* 0x000fe2000f8e18ff */
[----:B------:R-:W-:-:S04]  /*33c0*/  LOP3.LUT R2, R2, UR5, RZ, 0x3c, !PT ;  /* 0x0000000502027c12 */ /* 0x000fc8000f8e3cff */
[----:B------:R-:W-:Y:S01]  /*33d0*/  SHF.L.U32 R2, R2, 0x1f, RZ ;  /* 0x0000001f02027819 */ /* 0x000fe200000006ff */
[----:B-1----:R-:W-:-:S07]  /*33e0*/  IMAD.U32 R0, RZ, RZ, UR4 ;  /* 0x00000004ff007e24 */ /* 0x002fce000f8e00ff */
.L_x_60:
[----:B-1----:R1:W3:Y:S02]  /*33f0*/  SYNCS.PHASECHK.TRANS64.TRYWAIT P0, [R0+URZ], R2 ;  /* 0x00000002000075a7 */ /* 0x0022e400080011ff */
[----:B---3--:R-:W-:Y:S05]  /*3400*/  @!P0 NANOSLEEP.SYNCS 0x989680 ;  /* 0x009896800000895d */ /* 0x008fea0003900000 */
[----:B------:R-:W3:Y:S02]  /*3410*/  @!P0 SYNCS.PHASECHK.TRANS64 P0, [R0+URZ], R2 ;  /* 0x00000002000085a7 */ /* 0x000ee400080010ff */
[----:B--23--:R-:W-:Y:S05]  /*3420*/  @P0 EXIT ;  /* 0x000000000000094d */ /* 0x00cfea0003800000 */
[----:B------:R-:W-:Y:S05]  /*3430*/  BRA `(.L_x_60) ;  /* 0xfffffffc00ec7947 */ /* 0x000fea000383ffff */
.L_x_23:
[----:B------:R-:W2:Y:S02]  /*3440*/  S2UR UR4, SR_CgaCtaId ;  /* 0x00000000000479c3 */ /* 0x000ea40000008800 */
[----:B--2---:R-:W-:-:S04]  /*3450*/  UISETP.NE.AND UP0, UPT, UR4, URZ, UPT ;  /* 0x000000ff0400728c */ /* 0x004fc8000bf05270 */
[----:B------:R-:W-:-:S09]  /*3460*/  UISETP.NE.OR UP0, UPT, UR17, 0x1, UP0 ;  /* 0x000000011100788c */ /* 0x000fd20008705670 */
[----:B------:R-:W-:Y:S05]  /*3470*/  BRA.U UP0, `(.L_x_61) ;  /* 0x00000005004c7547 */ /* 0x000fea000b800000 */
[----:B------:R-:W2:Y:S01]  /*3480*/  S2UR UR5, SR_CgaCtaId ;  /* 0x00000000000579c3 */ /* 0x000ea20000008800 */
[----:B------:R-:W-:Y:S01]  /*3490*/  UMOV UR4, 0x400 ;  /* 0x0000040000047882 */ /* 0x000fe20000000000 */
[----:B------:R-:W-:Y:S01]  /*34a0*/  ISETP.GE.U32.AND P2, PT, R0, 0x4, PT ;  /* 0x000000040000780c */ /* 0x000fe20003f46070 */
[----:B------:R-:W-:Y:S01]  /*34b0*/  IMAD.MOV.U32 R12, RZ, RZ, 0x1 ;  /* 0x00000001ff0c7424 */ /* 0x000fe200078e00ff */
[----:B------:R-:W-:Y:S02]  /*34c0*/  CS2R R10, SRZ ;  /* 0x00000000000a7805 */ /* 0x000fe4000001ff00 */
[----:B------:R-:W-:Y:S01]  /*34d0*/  CS2R R8, SRZ ;  /* 0x0000000000087805 */ /* 0x000fe2000001ff00 */
[----:B--2---:R-:W-:-:S03]  /*34e0*/  ULEA UR6, UR5, UR4, 0x18 ;  /* 0x0000000405067291 */ /* 0x004fc6000f8ec0ff */
[----:B------:R-:W-:-:S09]  /*34f0*/  UMOV UR5, URZ ;  /* 0x000000ff00057c82 */ /* 0x000fd20008000000 */
.L_x_65:
[----:B------:R-:W-:Y:S02]  /*3500*/  LEA R2, R8, UR6, 0x3 ;  /* 0x0000000608027c11 */ /* 0x000fe4000f8e18ff */
[----:B------:R-:W-:-:S03]  /*3510*/  SHF.L.U32 R4, R9, 0x1f, RZ ;  /* 0x0000001f09047819 */ /* 0x000fc600000006ff */
[----:B------:R-:W-:Y:S01]  /*3520*/  VIADD R5, R2, 0x1d0 ;  /* 0x000001d002057836 */ /* 0x000fe20000000000 */
[----:B------:R-:W2:Y:S02]  /*3530*/  SYNCS.PHASECHK.TRANS64.TRYWAIT P0, [R2+URZ+0x1c0], R4 ;  /* 0x0001c004020075a7 */ /* 0x000ea400080011ff */
[----:B--2---:R-:W-:Y:S05]  /*3540*/  @!P0 BRA `(.L_x_62) ;  /* 0x0000006000688947 */ /* 0x004fea0003800000 */
.L_x_188:
[----:B------:R-:W-:Y:S01]  /*3550*/  ULEA UR4, UR5, UR6, 0x3 ;  /* 0x0000000605047291 */ /* 0x000fe2000f8e18ff */
[----:B--2---:R-:W-:Y:S01]  /*3560*/  PRMT R2, RZ, 0x654, R5 ;  /* 0x00000654ff027816 */ /* 0x004fe20000000005 */
[----:B------:R-:W-:Y:S01]  /*3570*/  @!P2 IMAD.MOV.U32 R4, RZ, RZ, 0x10 ;  /* 0x00000010ff04a424 */ /* 0x000fe200078e00ff */
[----:B------:R-:W-:Y:S01]  /*3580*/  SHF.L.U32 R5, R12, 0x1f, RZ ;  /* 0x0000001f0c057819 */ /* 0x000fe200000006ff */
[----:B------:R-:W-:Y:S01]  /*3590*/  UIADD3 UR7, UPT, UPT, UR4, 0x160, URZ ;  /* 0x0000016004077890 */ /* 0x000fe2000fffe0ff */
[----:B------:R2:W-:Y:S05]  /*35a0*/  SYNCS.ARRIVE.TRANS64.RED.A1T0 RZ, [R2+URZ], RZ ;  /* 0x000000ff02ff79a7 */ /* 0x0005ea00081004ff */
[----:B------:R-:W-:Y:S01]  /*35b0*/  IMAD.U32 R6, RZ, RZ, UR7 ;  /* 0x00000007ff067e24 */ /* 0x000fe2000f8e00ff */
[----:B------:R-:W3:Y:S04]  /*35c0*/  SYNCS.PHASECHK.TRANS64.TRYWAIT P0, [UR4+0x170], R5 ;  /* 0x00017005ff0075a7 */ /* 0x000ee80008001104 */
[----:B------:R-:W-:Y:S01]  /*35d0*/  PRMT R6, R0, 0x654, R6 ;  /* 0x0000065400067816 */ /* 0x000fe20000000006 */
[----:B--23--:R-:W-:Y:S06]  /*35e0*/  @!P0 BRA `(.L_x_63) ;  /* 0x0000006000548947 */ /* 0x00cfec0003800000 */
.L_x_190:
[----:B------:R-:W-:Y:S01]  /*35f0*/  ULEA UR8, UR5, UR6, 0x4 ;  /* 0x0000000605087291 */ /* 0x000fe2000f8e20ff */
[----:B------:R-:W-:Y:S01]  /*3600*/  SEL R3, R6, R3, !P2 ;  /* 0x0000000306037207 */ /* 0x000fe20005000000 */
[----:B------:R-:W-:Y:S01]  /*3610*/  UIADD3 UR9, UPT, UPT, UR4, 0x160, URZ ;  /* 0x0000016004097890 */ /* 0x000fe2000fffe0ff */
[----:B--2---:R-:W-:Y:S01]  /*3620*/  LEA R2, R11, UR6, 0x3 ;  /* 0x000000060b027c11 */ /* 0x004fe2000f8e18ff */
[----:B------:R-:W-:Y:S01]  /*3630*/  UIADD3 UR8, UPT, UPT, UR8, 0x1f0, URZ ;  /* 0x000001f008087890 */ /* 0x000fe2000fffe0ff */
[----:B------:R2:W-:Y:S01]  /*3640*/  @!P2 SYNCS.ARRIVE.TRANS64.RED RZ, [R3+URZ], R4 ;  /* 0x0000000403ffa9a7 */ /* 0x0005e200080004ff */
[----:B------:R-:W-:Y:S01]  /*3650*/  UIADD3 UR4, UPT, UPT, UR5, 0x1, URZ ;  /* 0x0000000105047890 */ /* 0x000fe2000fffe0ff */
[----:B------:R-:W-:-:S03]  /*3660*/  VIADD R8, R8, 0x1 ;  /* 0x0000000108087836 */ /* 0x000fc60000000000 */
[----:B------:R-:W-:Y:S02]  /*3670*/  UISETP.NE.AND UP0, UPT, UR4, 0x2, UPT ;  /* 0x000000020400788c */ /* 0x000fe4000bf05270 */
[----:B------:R-:W-:Y:S01]  /*3680*/  ISETP.NE.AND P0, PT, R8, 0x2, PT ;  /* 0x000000020800780c */ /* 0x000fe20003f05270 */
[----:B------:R-:W-:Y:S06]  /*3690*/  UGETNEXTWORKID.BROADCAST [UR8], [UR9] ;  /* 0x00000000080073ca */ /* 0x000fec0008000100 */
[----:B------:R-:W-:Y:S02]  /*36a0*/  USEL UR7, URZ, 0x1, UP0 ;  /* 0x00000001ff077887 */ /* 0x000fe40008000000 */
[----:B------:R-:W-:-:S04]  /*36b0*/  USEL UR5, UR4, URZ, UP0 ;  /* 0x000000ff04057287 */ /* 0x000fc80008000000 */
[----:B------:R-:W-:Y:S02]  /*36c0*/  LOP3.LUT R12, R12, UR7, RZ, 0x3c, !PT ;  /* 0x000000070c0c7c12 */ /* 0x000fe4000f8e3cff */
[----:B--2---:R-:W-:-:S04]  /*36d0*/  SHF.L.U32 R4, R10, 0x1f, RZ ;  /* 0x0000001f0a047819 */ /* 0x004fc800000006ff */
[----:B------:R-:W2:Y:S02]  /*36e0*/  SYNCS.PHASECHK.TRANS64.TRYWAIT P1, [R2+URZ+0x160], R4 ;  /* 0x00016004020075a7 */ /* 0x000ea400080211ff */
[----:B--2---:R-:W-:Y:S05]  /*36f0*/  @!P1 BRA `(.L_x_64) ;  /* 0x0000006000289947 */ /* 0x004fea0003800000 */
.L_x_191:
[C---:B--2---:R-:W-:Y:S01]  /*3700*/  LEA R4, R11.reuse, UR6, 0x4 ;  /* 0x000000060b047c11 */ /* 0x044fe2000f8e20ff */
[----:B------:R-:W-:Y:S01]  /*3710*/  VIADD R2, R2, 0x170 ;  /* 0x0000017002027836 */ /* 0x000fe20000000000 */
[----:B------:R-:W-:Y:S01]  /*3720*/  SEL R8, R8, RZ, P0 ;  /* 0x000000ff08087207 */ /* 0x000fe20000000000 */
[----:B------:R-:W-:-:S03]  /*3730*/  VIADD R11, R11, 0x1 ;  /* 0x000000010b0b7836 */ /* 0x000fc60000000000 */
[----:B------:R-:W2:Y:S01]  /*3740*/  LDS.128 R4, [R4+0x1f0] ;  /* 0x0001f00004047984 */ /* 0x000ea20000000c00 */
[----:B------:R-:W-:Y:S02]  /*3750*/  PRMT R2, RZ, 0x654, R2 ;  /* 0x00000654ff027816 */ /* 0x000fe40000000002 */
[C---:B------:R-:W-:Y:S01]  /*3760*/  ISETP.NE.AND P1, PT, R11.reuse, 0x2, PT ;  /* 0x000000020b00780c */ /* 0x040fe20003f25270 */
[----:B------:R-:W-:Y:S01]  /*3770*/  @!PT LDS RZ, [RZ] ;  /* 0x00000000fffff984 */ /* 0x000fe20000000800 */
[----:B------:R-:W-:Y:S01]  /*3780*/  @!PT LDS RZ, [RZ] ;  /* 0x00000000fffff984 */ /* 0x000fe20000000800 */
[----:B------:R-:W-:Y:S01]  /*3790*/  @!PT LDS RZ, [RZ] ;  /* 0x00000000fffff984 */ /* 0x000fe20000000800 */
[----:B------:R-:W-:Y:S01]  /*37a0*/  @!PT LDS RZ, [RZ] ;  /* 0x00000000fffff984 */ /* 0x000fe20000000800 */
[----:B------:R3:W-:Y:S06]  /*37b0*/  MEMBAR.ALL.CTA ;  /* 0x0000000000007992 */ /* 0x0007ec0000008000 */
[----:B---3--:R-:W3:Y:S01]  /*37c0*/  FENCE.VIEW.ASYNC.S ;  /* 0x00000000000073c6 */ /* 0x008ee20000000000 */
[----:B------:R-:W-:Y:S01]  /*37d0*/  SEL R11, R11, RZ, P1 ;  /* 0x000000ff0b0b7207 */ /* 0x000fe20000800000 */
[----:B---3--:R3:W-:Y:S01]  /*37e0*/  SYNCS.ARRIVE.TRANS64.RED.A1T0 RZ, [R2+URZ], RZ ;  /* 0x000000ff02ff79a7 */ /* 0x0087e200081004ff */
[----:B--2---:R-:W-:-:S02]  /*37f0*/  LOP3.LUT P3, RZ, R6, 0x1, RZ, 0xc0, !PT ;  /* 0x0000000106ff7812 */ /* 0x004fc4000786c0ff */
[----:B------:R-:W-:-:S04]  /*3800*/  SEL R4, RZ, 0x1, P1 ;  /* 0x00000001ff047807 */ /* 0x000fc80000800000 */
[----:B------:R-:W-:Y:S02]  /*3810*/  LOP3.LUT R10, R10, R4, RZ, 0x3c, !PT ;  /* 0x000000040a0a7212 */ /* 0x000fe400078e3cff */
[----:B---3--:R-:W-:-:S04]  /*3820*/  SEL R2, RZ, 0x1, P0 ;  /* 0x00000001ff027807 */ /* 0x008fc80000000000 */
[----:B------:R-:W-:Y:S01]  /*3830*/  LOP3.LUT R9, R9, R2, RZ, 0x3c, !PT ;  /* 0x0000000209097212 */ /* 0x000fe200078e3cff */
[----:B------:R-:W-:Y:S06]  /*3840*/  @P3 BRA `(.L_x_65) ;  /* 0xfffffffc002c3947 */ /* 0x000fec000383ffff */
[----:B------:R-:W-:Y:S01]  /*3850*/  ULEA UR4, UR5, UR6, 0x3 ;  /* 0x0000000605047291 */ /* 0x000fe2000f8e18ff */
[----:B------:R-:W-:-:S08]  /*3860*/  SHF.L.U32 R2, R12, 0x1f, RZ ;  /* 0x0000001f0c027819 */ /* 0x000fd000000006ff */
[----:B------:R-:W2:Y:S02]  /*3870*/  SYNCS.PHASECHK.TRANS64 P0, [UR4+0x170], R2 ;  /* 0x00017002ff0075a7 */ /* 0x000ea40008001004 */
[----:B--2---:R-:W-:Y:S05]  /*3880*/  @P0 BRA `(.L_x_66) ;  /* 0x0000000000080947 */ /* 0x004fea0003800000 */
[----:B------:R-:W2:Y:S02]  /*3890*/  SYNCS.PHASECHK.TRANS64.TRYWAIT P0, [UR4+0x170], R2 ;  /* 0x00017002ff0075a7 */ /* 0x000ea40008001104 */
[----:B--2---:R-:W-:Y:S05]  /*38a0*/  @!P0 BRA `(.L_x_67) ;  /* 0x0000005c00d08947 */ /* 0x004fea0003800000 */
.L_x_66:
[----:B------:R-:W-:-:S04]  /*38b0*/  UIADD3 UR7, UPT, UPT, UR5, 0x1, URZ ;  /* 0x0000000105077890 */ /* 0x000fc8000fffe0ff */
[----:B------:R-:W-:-:S04]  /*38c0*/  UISETP.NE.AND UP0, UPT, UR7, 0x2, UPT ;  /* 0x000000020700788c */ /* 0x000fc8000bf05270 */
[----:B------:R-:W-:Y:S02]  /*38d0*/  USEL UR8, URZ, 0x1, UP0 ;  /* 0x00000001ff087887 */ /* 0x000fe40008000000 */
[----:B------:R-:W-:-:S04]  /*38e0*/  USEL UR7, UR7, URZ, UP0 ;  /* 0x000000ff07077287 */ /* 0x000fc80008000000 */
[----:B------:R-:W-:Y:S01]  /*38f0*/  ULEA UR7, UR7, UR6, 0x3 ;  /* 0x0000000607077291 */ /* 0x000fe2000f8e18ff */
[----:B--2---:R-:W-:-:S04]  /*3900*/  LOP3.LUT R2, R12, UR8, RZ, 0x3c, !PT ;  /* 0x000000080c027c12 */ /* 0x004fc8000f8e3cff */
[----:B------:R-:W-:-:S04]  /*3910*/  SHF.L.U32 R0, R2, 0x1f, RZ ;  /* 0x0000001f02007819 */ /* 0x000fc800000006ff */
[----:B------:R-:W2:Y:S02]  /*3920*/  SYNCS.PHASECHK.TRANS64 P0, [UR7+0x170], R0 ;  /* 0x00017000ff0075a7 */ /* 0x000ea40008001007 */
[----:B-12---:R-:W-:Y:S05]  /*3930*/  @P0 EXIT ;  /* 0x000000000000094d */ /* 0x006fea0003800000 */
[----:B------:R-:W-:Y:S02]  /*3940*/  SHF.L.U32 R2, R2, 0x1f, RZ ;  /* 0x0000001f02027819 */ /* 0x000fe400000006ff */
[----:B------:R-:W-:-:S07]  /*3950*/  MOV R0, UR7 ;  /* 0x0000000700007c02 */ /* 0x000fce0008000f00 */
.L_x_68:
[----:B-1----:R1:W2:Y:S02]  /*3960*/  SYNCS.PHASECHK.TRANS64.TRYWAIT P0, [R0+URZ+0x170], R2 ;  /* 0x00017002000075a7 */ /* 0x0022a400080011ff */
[----:B--2---:R-:W-:Y:S05]  /*3970*/  @!P0 NANOSLEEP.SYNCS 0x989680 ;  /* 0x009896800000895d */ /* 0x004fea0003900000 */
[----:B------:R-:W2:Y:S02]  /*3980*/  @!P0 SYNCS.PHASECHK.TRANS64 P0, [R0+URZ+0x170], R2 ;  /* 0x00017002000085a7 */ /* 0x000ea400080010ff */
[----:B--2---:R-:W-:Y:S05]  /*3990*/  @P0 EXIT ;  /* 0x000000000000094d */ /* 0x004fea0003800000 */
[----:B------:R-:W-:Y:S05]  /*39a0*/  BRA `(.L_x_68) ;  /* 0xfffffffc00ec7947 */ /* 0x000fea000383ffff */
.L_x_61:
[----:B------:R-:W-:Y:S05]  /*39b0*/  BRA.U UP4, `(.L_x_69) ;  /* 0x0000000d04a07547 */ /* 0x000fea000b800000 */
[----:B------:R-:W2:Y:S01]  /*39c0*/  S2UR UR7, SR_CgaCtaId ;  /* 0x00000000000779c3 */ /* 0x000ea20000008800 */
[----:B------:R-:W-:Y:S01]  /*39d0*/  UMOV UR4, 0x40 ;  /* 0x0000004000047882 */ /* 0x000fe20000000000 */
[----:B------:R-:W-:Y:S01]  /*39e0*/  NOP ;  /* 0x0000000000007918 */ /* 0x000fe20000000000 */
[----:B------:R-:W-:Y:S01]  /*39f0*/  UMOV UR6, 0x400 ;  /* 0x0000040000067882 */ /* 0x000fe20000000000 */
[----:B--2---:R-:W-:Y:S02]  /*3a00*/  ULEA UR5, UR7, UR4, 0x18 ;  /* 0x0000000407057291 */ /* 0x004fe4000f8ec0ff */
[----:B------:R-:W-:-:S07]  /*3a10*/  ULEA UR6, UR7, UR6, 0x18 ;  /* 0x0000000607067291 */ /* 0x000fce000f8ec0ff */
[----:B------:R-:W2:Y:S02]  /*3a20*/  LDS.U8 R0, [UR5+0x1c] ;  /* 0x00001c05ff007984 */ /* 0x000ea40008000000 */
[----:B--2---:R-:W-:-:S13]  /*3a30*/  ISETP.NE.AND P0, PT, R0, RZ, PT ;  /* 0x000000ff0000720c */ /* 0x004fda0003f05270 */
[----:B------:R-:W-:Y:S05]  /*3a40*/  @P0 BRA `(.L_x_70) ;  /* 0x0000000000580947 */ /* 0x000fea0003800000 */
[----:B------:R-:W-:-:S13]  /*3a50*/  ELECT P0, URZ, PT ;  /* 0x0000000000ff782f */ /* 0x000fda0003800000 */
[----:B------:R-:W-:Y:S05]  /*3a60*/  @!P0 BRA `(.L_x_71) ;  /* 0x0000000000608947 */ /* 0x000fea0003800000 */
[----:B------:R-:W-:Y:S01]  /*3a70*/  UMOV UR4, 0x10 ;  /* 0x0000001000047882 */ /* 0x000fe20000000000 */
[----:B------:R-:W-:Y:S01]  /*3a80*/  HFMA2 R0, -RZ, RZ, 0, 5.9604644775390625e-08 ;  /* 0x00000001ff007431 */ /* 0x000fe200000001ff */
[----:B------:R-:W-:-:S03]  /*3a90*/  MOV R3, 0xffff ;  /* 0x0000ffff00037802 */ /* 0x000fc60000000f00 */
[----:B------:R-:W-:Y:S04]  /*3aa0*/  DEPBAR.LE SB2, 0x36 ;  /* 0x0000ad800000791a */ /* 0x000fe80000000000 */
[----:B------:R-:W2:Y:S02]  /*3ab0*/  UTCATOMSWS.FIND_AND_SET.ALIGN UP0, UR4, UR4 ;  /* 0x00000004000475e3 */ /* 0x000ea40008000800 */
[----:B--2---:R-:W-:Y:S01]  /*3ac0*/  MOV R4, UR4 ;  /* 0x0000000400047c02 */ /* 0x004fe20008000f00 */
[----:B------:R-:W-:Y:S06]  /*3ad0*/  BRA.U UP0, `(.L_x_72) ;  /* 0x0000000100187547 */ /* 0x000fec000b800000 */
.L_x_73:
[----:B------:R-:W-:Y:S05]  /*3ae0*/  NANOSLEEP 0x64 ;  /* 0x000000640000795d */ /* 0x000fea0003800000 */
[----:B------:R-:W-:-:S05]  /*3af0*/  UMOV UR4, 0x10 ;  /* 0x0000001000047882 */ /* 0x000fca0000000000 */
[----:B------:R-:W-:Y:S04]  /*3b00*/  DEPBAR.LE SB2, 0x36 ;  /* 0x0000ad800000791a */ /* 0x000fe80000000000 */
[----:B------:R-:W2:Y:S02]  /*3b10*/  UTCATOMSWS.FIND_AND_SET.ALIGN UP0, UR4, UR4 ;  /* 0x00000004000475e3 */ /* 0x000ea40008000800 */
[----:B--2---:R-:W-:Y:S01]  /*3b20*/  MOV R4, UR4 ;  /* 0x0000000400047c02 */ /* 0x004fe20008000f00 */
[----:B------:R-:W-:Y:S05]  /*3b30*/  BRA.U !UP0, `(.L_x_73) ;  /* 0xfffffffd08e87547 */ /* 0x000fea000b83ffff */
.L_x_72:
[-C--:B------:R-:W-:Y:S02]  /*3b40*/  SHF.L.U32 R3, R3, R4.reuse, RZ ;  /* 0x0000000403037219 */ /* 0x080fe400000006ff */
[----:B------:R-:W-:Y:S01]  /*3b50*/  SHF.L.U32 R0, R0, R4, RZ ;  /* 0x0000000400007219 */ /* 0x000fe200000006ff */
[----:B------:R-:W-:Y:S02]  /*3b60*/  IMAD.SHL.U32 R4, R4, 0x20, RZ ;  /* 0x0000002004047824 */ /* 0x000fe400078e00ff */
[----:B------:R2:W-:Y:S04]  /*3b70*/  ATOMS.OR RZ, [UR5+0x14], R3 ;  /* 0x00001403ffff798c */ /* 0x0005e8000b000005 */
[----:B------:R2:W-:Y:S04]  /*3b80*/  ATOMS.OR RZ, [UR5+0x18], R0 ;  /* 0x00001800ffff798c */ /* 0x0005e8000b000005 */
[----:B------:R2:W-:Y:S01]  /*3b90*/  STS [UR6+0x210], R4 ;  /* 0x00021004ff007988 */ /* 0x0005e20008000806 */
[----:B------:R-:W-:Y:S05]  /*3ba0*/  BRA `(.L_x_71) ;  /* 0x0000000000107947 */ /* 0x000fea0003800000 */
.L_x_70:
[----:B------:R-:W-:Y:S02]  /*3bb0*/  MOV R0, 0xffffffff ;  /* 0xffffffff00007802 */ /* 0x000fe40000000f00 */
[----:B------:R-:W-:-:S03]  /*3bc0*/  MOV R4, 0x3bf0 ;  /* 0x00003bf000047802 */ /* 0x000fc60000000f00 */
[----:B------:R2:W-:Y:S04]  /*3bd0*/  STS [UR6+0x210], R0 ;  /* 0x00021000ff007988 */ /* 0x0005e80008000806 */
[----:B-12--5:R-:W-:Y:S05]  /*3be0*/  CALL.REL.NOINC `($__internal_1_$__cuda_sm10x_tcgen05_guardrail_trap_phase_invalid_during_alloc) ;  /* 0x0000006400187944 */ /* 0x026fea0003c00000 */
.L_x_71:
[----:B------:R-:W-:Y:S05]  /*3bf0*/  WARPSYNC.ALL ;  /* 0x0000000000007948 */ /* 0x000fea0003800000 */
[----:B------:R-:W3:Y:S01]  /*3c00*/  S2UR UR4, SR_CgaCtaId ;  /* 0x00000000000479c3 */ /* 0x000ee20000008800 */
[----:B------:R-:W-:Y:S01]  /*3c10*/  UMOV UR17, 0x400 ;  /* 0x0000040000117882 */ /* 0x000fe20000000000 */
[----:B------:R-:W-:-:S06]  /*3c20*/  NOP ;  /* 0x0000000000007918 */ /* 0x000fcc0000000000 */
[----:B------:R-:W-:Y:S06]  /*3c30*/  BAR.ARV 0x6, 0xa0 ;  /* 0x0182800000007b1d */ /* 0x000fec0000002000 */
[----:B------:R-:W4:Y:S01]  /*3c40*/  LDCU UR5, c[0x0][0x38c] ;  /* 0x00007180ff0577ac */ /* 0x000f220008000800 */
[----:B------:R-:W-:Y:S01]  /*3c50*/  LOP3.LUT R2, R2, 0xffff, RZ, 0xc0, !PT ;  /* 0x0000ffff02027812 */ /* 0x000fe200078ec0ff */
[----:B------:R-:W-:Y:S01]  /*3c60*/  IMAD.MOV.U32 R11, RZ, RZ, 0x1 ;  /* 0x00000001ff0b7424 */ /* 0x000fe200078e00ff */
[----:B------:R-:W-:Y:S01]  /*3c70*/  CS2R R8, SRZ ;  /* 0x0000000000087805 */ /* 0x000fe2000001ff00 */
[----:B------:R-:W1:Y:S01]  /*3c80*/  LDCU UR8, c[0x0][0x38c] ;  /* 0x00007180ff0877ac */ /* 0x000e620008000800 */
[----:B------:R-:W-:Y:S01]  /*3c90*/  R2UR UR19, R2 ;  /* 0x00000000021372ca */ /* 0x000fe200000e0000 */
[----:B------:R-:W-:Y:S01]  /*3ca0*/  IMAD.MOV.U32 R10, RZ, RZ, RZ ;  /* 0x000000ffff0a7224 */ /* 0x000fe200078e00ff */
[----:B------:R-:W-:Y:S01]  /*3cb0*/  UMOV UR22, URZ ;  /* 0x000000ff00167c82 */ /* 0x000fe20008000000 */
[----:B------:R-:W-:Y:S01]  /*3cc0*/  UMOV UR14, URZ ;  /* 0x000000ff000e7c82 */ /* 0x000fe20008000000 */
[----:B---3--:R-:W-:Y:S01]  /*3cd0*/  ULEA UR17, UR4, UR17, 0x18 ;  /* 0x0000001104117291 */ /* 0x008fe2000f8ec0ff */
[----:B------:R-:W-:Y:S01]  /*3ce0*/  UMOV UR26, 0x0 ;  /* 0x00000000001a7882 */ /* 0x000fe20000000000 */
[----:B------:R-:W-:-:S02]  /*3cf0*/  UMOV UR27, 0x4200010 ;  /* 0x04200010001b7882 */ /* 0x000fc40000000000 */
[----:B------:R-:W-:Y:S02]  /*3d00*/  UIADD3 UR6, UPT, UPT, UR17, 0x4600, URZ ;  /* 0x0000460011067890 */ /* 0x000fe4000fffe0ff */
[----:B------:R-:W-:Y:S02]  /*3d10*/  UIADD3 UR7, UPT, UPT, UR17, 0x15600, URZ ;  /* 0x0001560011077890 */ /* 0x000fe4000fffe0ff */
[----:B----4-:R-:W-:Y:S01]  /*3d20*/  UIADD3 UR5, UPT, UPT, UR5, 0x1f, URZ ;  /* 0x0000001f05057890 */ /* 0x010fe2000fffe0ff */
[----:B--2---:R-:W2:Y:S01]  /*3d30*/  LDS R0, [UR17+0x210] ;  /* 0x00021011ff007984 */ /* 0x004ea20008000800 */
[----:B------:R-:W-:Y:S02]  /*3d40*/  USHF.R.U32.HI UR6, URZ, 0x4, UR6 ;  /* 0x00000004ff067899 */ /* 0x000fe40008011606 */
[----:B------:R-:W-:Y:S02]  /*3d50*/  USHF.R.S32.HI UR4, URZ, 0x1f, UR5 ;  /* 0x0000001fff047899 */ /* 0x000fe40008011405 */
[----:B------:R-:W-:-:S02]  /*3d60*/  ULOP3.LUT UR6, UR6, 0x3fff, URZ, 0xc0, !UPT ;  /* 0x00003fff06067892 */ /* 0x000fc4000f8ec0ff */
[----:B------:R-:W-:Y:S02]  /*3d70*/  ULEA.HI UR4, UR4, UR5, URZ, 0x5 ;  /* 0x0000000504047291 */ /* 0x000fe4000f8f28ff */
[----:B------:R-:W-:Y:S02]  /*3d80*/  USHF.R.U32.HI UR5, URZ, 0x4, UR7 ;  /* 0x00000004ff057899 */ /* 0x000fe40008011607 */
[----:B------:R-:W-:Y:S02]  /*3d90*/  USHF.R.S32.HI UR28, URZ, 0x5, UR4 ;  /* 0x00000005ff1c7899 */ /* 0x000fe40008011404 */
[----:B------:R-:W-:Y:S02]  /*3da0*/  ULOP3.LUT UR5, UR5, 0x3fff, URZ, 0xc0, !UPT ;  /* 0x00003fff05057892 */ /* 0x000fe4000f8ec0ff */
[----:B------:R-:W-:Y:S02]  /*3db0*/  UISETP.LT.AND UP0, UPT, UR28, 0x1, UPT ;  /* 0x000000011c00788c */ /* 0x000fe4000bf01270 */
[----:B------:R-:W-:-:S02]  /*3dc0*/  ULOP3.LUT UR20, UR6, 0x10000, URZ, 0xfc, !UPT ;  /* 0x0001000006147892 */ /* 0x000fc4000f8efcff */
[----:B------:R-:W-:Y:S02]  /*3dd0*/  USEL UR29, UR28, 0x1, !UP0 ;  /* 0x000000011c1d7887 */ /* 0x000fe4000c000000 */
[----:B------:R-:W-:Y:S02]  /*3de0*/  ULOP3.LUT UR21, UR5, 0x10000, URZ, 0xfc, !UPT ;  /* 0x0001000005157892 */ /* 0x000fe4000f8efcff */
[----:B------:R-:W-:Y:S02]  /*3df0*/  UIADD3 UR29, UPT, UPT, -UR29, URZ, URZ ;  /* 0x000000ff1d1d7290 */ /* 0x000fe4000fffe1ff */
[----:B-1----:R-:W-:Y:S01]  /*3e00*/  UISETP.GE.AND UP4, UPT, UR8, 0x1, UPT ;  /* 0x000000010800788c */ /* 0x002fe2000bf86270 */
[----:B------:R-:W-:Y:S01]  /*3e10*/  UMOV UR24, 0x0 ;  /* 0x0000000000187882 */ /* 0x000fe20000000000 */
[----:B------:R-:W-:Y:S01]  /*3e20*/  UMOV UR25, 0x4200010 ;  /* 0x0420001000197882 */ /* 0x000fe20000000000 */
[----:B--2---:R-:W-:-:S15]  /*3e30*/  R2UR UR30, R0 ;  /* 0x00000000001e72ca */ /* 0x004fde00000e0000 */
.L_x_80:
[----:B------:R-:W-:Y:S02]  /*3e40*/  LEA R0, R10, UR17, 0x3 ;  /* 0x000000110a007c11 */ /* 0x000fe4000f8e18ff */
[----:B------:R-:W-:Y:S02]  /*3e50*/  SHF.L.U32 R2, R9, 0x1f, RZ ;  /* 0x0000001f09027819 */ /* 0x000fe400000006ff */
[----:B------:R-:W-:Y:S01]  /*3e60*/  PLOP3.LUT P0, PT, PT, PT, UP4, 0x80, 0x8 ;  /* 0x000000000008781c */ /* 0x000fe20003f0f048 */
[----:B------:R-:W-:Y:S01]  /*3e70*/  VIADD R3, R0, 0x170 ;  /* 0x0000017000037836 */ /* 0x000fe20000000000 */
[----:B-1----:R-:W1:Y:S02]  /*3e80*/  SYNCS.PHASECHK.TRANS64.TRYWAIT P1, [R0+URZ+0x160], R2 ;  /* 0x00016002000075a7 */ /* 0x002e6400080211ff */
[----:B-1-3--:R-:W-:Y:S09]  /*3e90*/  @!P1 BRA `(.L_x_74) ;  /* 0x00000058006c9947 */ /* 0x00aff20003800000 */
.L_x_193:
[----:B------:R-:W-:Y:S01]  /*3ea0*/  LEA R4, R10, UR17, 0x4 ;  /* 0x000000110a047c11 */ /* 0x000fe2000f8e20ff */
[----:B------:R-:W-:Y:S01]  /*3eb0*/  @UP4 ULEA UR4, UR14, UR17, 0x3 ;  /* 0x000000110e044291 */ /* 0x000fe2000f8e18ff */
[----:B------:R-:W-:Y:S01]  /*3ec0*/  PLOP3.LUT P2, PT, PT, PT, PT, 0x80, 0x8 ;  /* 0x000000000008781c */ /* 0x000fe20003f4f070 */
[----:B------:R-:W-:Y:S01]  /*3ed0*/  ULEA UR23, UR22, UR17, 0x3 ;  /* 0x0000001116177291 */ /* 0x000fe2000f8e18ff */
[----:B------:R-:W-:Y:S02]  /*3ee0*/  PRMT R3, RZ, 0x654, R3 ;  /* 0x00000654ff037816 */ /* 0x000fe40000000003 */
[----:B------:R-:W2:Y:S01]  /*3ef0*/  LDS.128 R4, [R4+0x1f0] ;  /* 0x0001f00004047984 */ /* 0x000ea20000000c00 */
[----:B-1----:R-:W-:Y:S02]  /*3f00*/  @P0 SHF.L.U32 R2, R8, 0x1f, RZ ;  /* 0x0000001f08020819 */ /* 0x002fe400000006ff */
[----:B------:R-:W-:Y:S01]  /*3f10*/  SHF.L.U32 R0, R11, 0x1f, RZ ;  /* 0x0000001f0b007819 */ /* 0x000fe200000006ff */
[----:B------:R-:W-:Y:S01]  /*3f20*/  @!PT LDS RZ, [RZ] ;  /* 0x00000000fffff984 */ /* 0x000fe20000000800 */
[----:B------:R-:W-:Y:S01]  /*3f30*/  @!PT LDS RZ, [RZ] ;  /* 0x00000000fffff984 */ /* 0x000fe20000000800 */
[----:B------:R-:W-:Y:S01]  /*3f40*/  @!PT LDS RZ, [RZ] ;  /* 0x00000000fffff984 */ /* 0x000fe20000000800 */
[----:B------:R-:W-:Y:S01]  /*3f50*/  @!PT LDS RZ, [RZ] ;  /* 0x00000000fffff984 */ /* 0x000fe20000000800 */
[----:B------:R1:W-:Y:S06]  /*3f60*/  MEMBAR.ALL.CTA ;  /* 0x0000000000007992 */ /* 0x0003ec0000008000 */
[----:B-1----:R-:W1:Y:S02]  /*3f70*/  FENCE.VIEW.ASYNC.S ;  /* 0x00000000000073c6 */ /* 0x002e640000000000 */
[----:B-1----:R1:W-:Y:S01]  /*3f80*/  SYNCS.ARRIVE.TRANS64.RED.A1T0 RZ, [R3+URZ], RZ ;  /* 0x000000ff03ff79a7 */ /* 0x0023e200081004ff */
[----:B------:R1:W3:Y:S01]  /*3f90*/  @P0 SYNCS.PHASECHK.TRANS64.TRYWAIT P2, [UR4], R2 ;  /* 0x00000002ff0005a7 */ /* 0x0002e20008041104 */
[----:B------:R-:W-:Y:S01]  /*3fa0*/  ULEA.HI UR4, UR22, UR22, URZ, 0x1 ;  /* 0x0000001616047291 */ /* 0x000fe2000f8f08ff */
[----:B--2---:R-:W-:-:S03]  /*3fb0*/  LOP3.LUT P1, RZ, R6, 0x1, RZ, 0xc0, !PT ;  /* 0x0000000106ff7812 */ /* 0x004fc6000782c0ff */
[----:B------:R-:W-:Y:S02]  /*3fc0*/  USHF.L.U32 UR18, UR4, 0x6, URZ ;  /* 0x0000000604127899 */ /* 0x000fe400080006ff */
[----:B------:R-:W-:Y:S02]  /*3fd0*/  ULOP3.LUT UR4, UR4, 0xffe, URZ, 0xc0, !UPT ;  /* 0x00000ffe04047892 */ /* 0x000fe4000f8ec0ff */
[----:B------:R-:W-:Y:S02]  /*3fe0*/  ULOP3.LUT UR18, UR18, 0xffffff80, URZ, 0xc0, !UPT ;  /* 0xffffff8012127892 */ /* 0x000fe4000f8ec0ff */
[----:B------:R-:W-:Y:S02]  /*3ff0*/  UIADD3 UR4, UPT, UPT, -UR4, UR22, URZ ;  /* 0x0000001604047290 */ /* 0x000fe4000fffe1ff */
[----:B------:R-:W-:Y:S01]  /*4000*/  UIADD3 UR18, UPT, UPT, UR30, UR18, URZ ;  /* 0x000000121e127290 */ /* 0x000fe2000fffe0ff */
[----:B------:R-:W2:Y:S03]  /*4010*/  SYNCS.PHASECHK.TRANS64.TRYWAIT P0, [UR23+0x1a0], R0 ;  /* 0x0001a000ff0075a7 */ /* 0x000ea60008001117 */
[----:B------:R-:W-:Y:S01]  /*4020*/  ULEA UR18, UR4, UR18, 0x14 ;  /* 0x0000001204127291 */ /* 0x000fe2000f8ea0ff */
[----:B-123--:R-:W-:Y:S11]  /*4030*/  @!P0 BRA `(.L_x_75) ;  /* 0x0000005800188947 */ /* 0x00eff60003800000 */
.L_x_195:
[----:B------:R-:W-:Y:S01]  /*4040*/  IADD3 R10, PT, PT, R10, 0x1, RZ ;  /* 0x000000010a0a7810 */ /* 0x000fe20007ffe0ff */
[----:B------:R-:W-:Y:S06]  /*4050*/  BRA.U !UP4, `(.L_x_76) ;  /* 0x000000010c987547 */ /* 0x000fec000b800000 */
[----:B------:R-:W-:Y:S01]  /*4060*/  UPLOP3.LUT UP2, UPT, UPT, UPT, UPT, 0x40, 0x4 ;  /* 0x000000000004789c */ /* 0x000fe20003f4e870 */
[----:B------:R-:W-:Y:S01]  /*4070*/  UMOV UR16, UR29 ;  /* 0x0000001d00107c82 */ /* 0x000fe20008000000 */
[----:B------:R-:W-:Y:S01]  /*4080*/  UMOV UR15, UR28 ;  /* 0x0000001c000f7c82 */ /* 0x000fe20008000000 */
[----:B------:R-:W-:-:S08]  /*4090*/  UMOV UR6, UR14 ;  /* 0x0000000e00067c82 */ /* 0x000fd00008000000 */
.L_x_79:
[----:B------:R-:W-:Y:S02]  /*40a0*/  UIADD3 UR16, UPT, UPT, UR16, 0x1, URZ ;  /* 0x0000000110107890 */ /* 0x000fe4000fffe0ff */
[----:B--2---:R-:W-:Y:S02]  /*40b0*/  ULEA UR5, UR6, UR17, 0x3 ;  /* 0x0000001106057291 */ /* 0x004fe4000f8e18ff */
[----:B------:R-:W-:Y:S01]  /*40c0*/  UISETP.NE.AND UP3, UPT, UR16, URZ, UPT ;  /* 0x000000ff1000728c */ /* 0x000fe2000bf65270 */
[----:B---3--:R-:W-:Y:S10]  /*40d0*/  @P2 BRA `(.L_x_77) ;  /* 0x00000000000c2947 */ /* 0x008ff40003800000 */
[----:B-1----:R-:W-:Y:S04]  /*40e0*/  SHF.L.U32 R2, R8, 0x1f, RZ ;  /* 0x0000001f08027819 */ /* 0x002fe800000006ff */
[----:B------:R-:W1:Y:S02]  /*40f0*/  SYNCS.PHASECHK.TRANS64.TRYWAIT P0, [UR5], R2 ;  /* 0x00000002ff0075a7 */ /* 0x000e640008001105 */
[----:B-1----:R-:W-:Y:S05]  /*4100*/  @!P0 BRA `(.L_x_78) ;  /* 0x0000005400fc8947 */ /* 0x002fea0003800000 */
.L_x_77:
[----:B------:R-:W-:Y:S01]  /*4110*/  UISETP.NE.AND UP0, UPT, UR15, 0x1, UPT ;  /* 0x000000010f00788c */ /* 0x000fe2000bf05270 */
[----:B------:R-:W-:Y:S01]  /*4120*/  PLOP3.LUT P2, PT, PT, PT, PT, 0x80, 0x8 ;  /* 0x000000000008781c */ /* 0x000fe20003f4f070 */
[----:B------:R-:W-:Y:S02]  /*4130*/  UIADD3 UR4, UPT, UPT, UR6, 0x1, URZ ;  /* 0x0000000106047890 */ /* 0x000fe4000fffe0ff */
[----:B------:R-:W-:Y:S02]  /*4140*/  ULEA UR12, UR6, UR21, 0x9 ;  /* 0x00000015060c7291 */ /* 0x000fe4000f8e48ff */
[----:B------:R-:W-:Y:S01]  /*4150*/  UISETP.NE.AND UP1, UPT, UR4, 0x11, UPT ;  /* 0x000000110400788c */ /* 0x000fe2000bf25270 */
[----:B------:R-:W-:Y:S01]  /*4160*/  PLOP3.LUT P0, PT, PT, PT, UP0, 0x80, 0x8 ;  /* 0x000000000008781c */ /* 0x000fe20003f0f008 */
[----:B------:R-:W-:Y:S02]  /*4170*/  UIADD3 UR10, UPT, UPT, UR12, 0x2, URZ ;  /* 0x000000020c0a7890 */ /* 0x000fe4000fffe0ff */
[----:B------:R-:W-:Y:S02]  /*4180*/  USEL UR7, URZ, 0x1, UP1 ;  /* 0x00000001ff077887 */ /* 0x000fe40008800000 */
[----:B------:R-:W-:Y:S02]  /*4190*/  USEL UR14, UR4, URZ, UP1 ;  /* 0x000000ff040e7287 */ /* 0x000fe40008800000 */
[----:B------:R-:W-:Y:S02]  /*41a0*/  UIADD3 UR15, UPT, UPT, UR15, -0x1, URZ ;  /* 0xffffffff0f0f7890 */ /* 0x000fe4000fffe0ff */
[----:B------:R-:W-:Y:S01]  /*41b0*/  @UP0 ULEA UR4, UR14, UR17, 0x3 ;  /* 0x000000110e040291 */ /* 0x000fe2000f8e18ff */
[----:B------:R-:W-:Y:S01]  /*41c0*/  LOP3.LUT R8, R8, UR7, RZ, 0x3c, !PT ;  /* 0x0000000708087c12 */ /* 0x000fe2000f8e3cff */
[----:B------:R-:W-:Y:S01]  /*41d0*/  UIADD3 UR7, UPT, UPT, UR5, 0x88, URZ ;  /* 0x0000008805077890 */ /* 0x000fe2000fffe0ff */
[----:B------:R-:W-:Y:S02]  /*41e0*/  UMOV UR13, 0x80004020 ;  /* 0x80004020000d7882 */ /* 0x000fe40000000000 */
[----:B-1----:R-:W-:Y:S01]  /*41f0*/  @P0 SHF.L.U32 R0, R8, 0x1f, RZ ;  /* 0x0000001f08000819 */ /* 0x002fe200000006ff */
[----:B------:R-:W-:Y:S01]  /*4200*/  UMOV UR5, 0x80004020 ;  /* 0x8000402000057882 */ /* 0x000fe20000000000 */
[----:B------:R-:W-:Y:S01]  /*4210*/  UMOV UR11, 0x80004020 ;  /* 0x80004020000b7882 */ /* 0x000fe20000000000 */
[----:B------:R-:W-:Y:S01]  /*4220*/  UMOV UR9, 0x80004020 ;  /* 0x8000402000097882 */ /* 0x000fe20000000000 */
[----:B------:R2:W3:Y:S01]  /*4230*/  @P0 SYNCS.PHASECHK.TRANS64.TRYWAIT P2, [UR4], R0 ;  /* 0x00000000ff0005a7 */ /* 0x0004e20008041104 */
[----:B------:R-:W-:Y:S03]  /*4240*/  ULEA UR4, UR6, UR20, 0x8 ;  /* 0x0000001406047291 */ /* 0x000fe6000f8e40ff */
[----:B------:R-:W-:Y:S01]  /*4250*/  UMOV UR6, UR14 ;  /* 0x0000000e00067c82 */ /* 0x000fe20008000000 */
[----:B------:R-:W-:Y:S05]  /*4260*/  UIADD3 UR8, UPT, UPT, UR4, 0x2, URZ ;  /* 0x0000000204087890 */ /* 0x000fea000fffe0ff */
[----:B------:R2:W-:Y:S01]  /*4270*/  UTCHMMA gdesc[UR4], gdesc[UR12], tmem[UR18], tmem[UR26], idesc[UR27], UP2 ;  /* 0x00ff1a0c040075ea */ /* 0x0005e20009000012 */
[----:B------:R-:W-:Y:S03]  /*4280*/  UPLOP3.LUT UP2, UPT, UPT, UPT, UPT, 0x80, 0x8 ;  /* 0x000000000008789c */ /* 0x000fe60003f4f070 */
[----:B------:R2:W-:Y:S01]  /*4290*/  UTCHMMA gdesc[UR8], gdesc[UR10], tmem[UR18], tmem[UR24], idesc[UR25], UPT ;  /* 0x00ff180a080075ea */ /* 0x0005e2000b800012 */
[----:B------:R2:W-:Y:S01]  /*42a0*/  UTCBAR.MULTICAST [UR7], URZ, UR19 ;  /* 0x000000ff070073e9 */ /* 0x0005e20008000813 */
[----:B------:R-:W-:Y:S06]  /*42b0*/  BRA.U UP3, `(.L_x_79) ;  /* 0xfffffffd03787547 */ /* 0x000fec000b83ffff */
.L_x_76:
[----:B--2---:R-:W-:Y:S01]  /*42c0*/  UIADD3 UR4, UPT, UPT, UR22, 0x1, URZ ;  /* 0x0000000116047890 */ /* 0x004fe2000fffe0ff */
[C---:B------:R-:W-:Y:S01]  /*42d0*/  ISETP.NE.AND P0, PT, R10.reuse, 0x2, PT ;  /* 0x000000020a00780c */ /* 0x040fe20003f05270 */
[----:B------:R-:W-:Y:S02]  /*42e0*/  UIADD3 UR5, UPT, UPT, UR23, 0x180, URZ ;  /* 0x0000018017057890 */ /* 0x000fe4000fffe0ff */
[----:B------:R-:W-:Y:S01]  /*42f0*/  UISETP.NE.AND UP0, UPT, UR4, 0x4, UPT ;  /* 0x000000040400788c */ /* 0x000fe2000bf05270 */
[----:B-1----:R-:W-:Y:S02]  /*4300*/  SEL R0, RZ, 0x1, P0 ;  /* 0x00000001ff007807 */ /* 0x002fe40000000000 */
[----:B------:R-:W-:Y:S01]  /*4310*/  SEL R10, R10, RZ, P0 ;  /* 0x000000ff0a0a7207 */ /* 0x000fe20000000000 */
[----:B------:R-:W-:Y:S01]  /*4320*/  USEL UR6, URZ, 0x1, UP0 ;  /* 0x00000001ff067887 */ /* 0x000fe20008000000 */
[----:B------:R-:W-:Y:S01]  /*4330*/  LOP3.LUT R9, R9, R0, RZ, 0x3c, !PT ;  /* 0x0000000009097212 */ /* 0x000fe200078e3cff */
[----:B------:R-:W-:Y:S01]  /*4340*/  USEL UR22, UR4, URZ, UP0 ;  /* 0x000000ff04167287 */ /* 0x000fe20008000000 */
[----:B------:R1:W-:Y:S03]  /*4350*/  UTCBAR [UR5], URZ ;  /* 0x000000ff050073e9 */ /* 0x0003e600080000ff */
[----:B------:R-:W-:Y:S01]  /*4360*/  LOP3.LUT R11, R11, UR6, RZ, 0x3c, !PT ;  /* 0x000000060b0b7c12 */ /* 0x000fe2000f8e3cff */
[----:B------:R-:W-:Y:S07]  /*4370*/  @P1 BRA `(.L_x_80) ;  /* 0xfffffff800b01947 */ /* 0x000fee000383ffff */
[----:B------:R-:W2:Y:S01]  /*4380*/  S2UR UR8, SR_CgaCtaId ;  /* 0x00000000000879c3 */ /* 0x000ea20000008800 */
[----:B------:R-:W-:Y:S01]  /*4390*/  ELECT P0, URZ, PT ;  /* 0x0000000000ff782f */ /* 0x000fe20003800000 */
[----:B------:R-:W-:Y:S01]  /*43a0*/  IMAD.MOV.U32 R0, RZ, RZ, 0x1 ;  /* 0x00000001ff007424 */ /* 0x000fe200078e00ff */
[----:B------:R-:W-:Y:S01]  /*43b0*/  UIADD3 UR17, UPT, UPT, UR17, 0x1a0, URZ ;  /* 0x000001a011117890 */ /* 0x000fe2000fffe0ff */
[----:B------:R-:W-:Y:S01]  /*43c0*/  SHF.L.U32 R2, R11, 0x1f, RZ ;  /* 0x0000001f0b027819 */ /* 0x000fe200000006ff */
[----:B------:R-:W-:-:S03]  /*43d0*/  UMOV UR4, 0x40 ;  /* 0x0000004000047882 */ /* 0x000fc60000000000 */
[----:B------:R-:W-:Y:S01]  /*43e0*/  UVIRTCOUNT.DEALLOC.SMPOOL 0x80 ;  /* 0x000000800000784c */ /* 0x000fe20000000000 */
[----:B--2---:R-:W-:Y:S02]  /*43f0*/  ULEA UR8, UR8, UR4, 0x18 ;  /* 0x0000000408087291 */ /* 0x004fe4000f8ec0ff */
[----:B------:R-:W-:-:S07]  /*4400*/  ULEA UR4, UR22, UR17, 0x3 ;  /* 0x0000001116047291 */ /* 0x000fce000f8e18ff */
[----:B------:R2:W-:Y:S02]  /*4410*/  @P0 STS.U8 [UR8+0x1c], R0 ;  /* 0x00001c00ff000988 */ /* 0x0005e40008000008 */
[----:B------:R-:W4:Y:S02]  /*4420*/  SYNCS.PHASECHK.TRANS64.TRYWAIT P0, [UR4], R2 ;  /* 0x00000002ff0075a7 */ /* 0x000f240008001104 */
[----:B--2-4-:R-:W-:Y:S05]  /*4430*/  @!P0 BRA `(.L_x_81) ;  /* 0x0000005400488947 */ /* 0x014fea0003800000 */
.L_x_198:
[----:B------:R-:W-:-:S04]  /*4440*/  UIADD3 UR4, UPT, UPT, UR22, 0x1, URZ ;  /* 0x0000000116047890 */ /* 0x000fc8000fffe0ff */
[----:B------:R-:W-:-:S04]  /*4450*/  UISETP.NE.AND UP0, UPT, UR4, 0x4, UPT ;  /* 0x000000040400788c */ /* 0x000fc8000bf05270 */
[----:B------:R-:W-:Y:S02]  /*4460*/  USEL UR6, URZ, 0x1, UP0 ;  /* 0x00000001ff067887 */ /* 0x000fe40008000000 */
[----:B------:R-:W-:-:S04]  /*4470*/  USEL UR4, UR4, URZ, UP0 ;  /* 0x000000ff04047287 */ /* 0x000fc80008000000 */
[----:B-1----:R-:W-:Y:S01]  /*4480*/  ULEA UR5, UR4, UR17, 0x3 ;  /* 0x0000001104057291 */ /* 0x002fe2000f8e18ff */
[----:B--2---:R-:W-:-:S04]  /*4490*/  LOP3.LUT R2, R11, UR6, RZ, 0x3c, !PT ;  /* 0x000000060b027c12 */ /* 0x004fc8000f8e3cff */
[----:B------:R-:W-:-:S04]  /*44a0*/  SHF.L.U32 R3, R2, 0x1f, RZ ;  /* 0x0000001f02037819 */ /* 0x000fc800000006ff */
[----:B------:R-:W1:Y:S02]  /*44b0*/  SYNCS.PHASECHK.TRANS64.TRYWAIT P0, [UR5], R3 ;  /* 0x00000003ff0075a7 */ /* 0x000e640008001105 */
[----:B-1----:R-:W-:Y:S05]  /*44c0*/  @!P0 BRA `(.L_x_82) ;  /* 0x00000054003c8947 */ /* 0x002fea0003800000 */
.L_x_200:
        /* <DEDUP_REMOVED lines=9> */
.L_x_202:
[----:B------:R-:W-:-:S04]  /*4560*/  UIADD3 UR4, UPT, UPT, UR4, 0x1, URZ ;  /* 0x0000000104047890 */ /* 0x000fc8000fffe0ff */
[----:B------:R-:W-:-:S04]  /*4570*/  UISETP.NE.AND UP0, UPT, UR4, 0x4, UPT ;  /* 0x000000040400788c */ /* 0x000fc8000bf05270 */
[----:B------:R-:W-:Y:S02]  /*4580*/  USEL UR5, URZ, 0x1, UP0 ;  /* 0x00000001ff057887 */ /* 0x000fe40008000000 */
[----:B------:R-:W-:-:S04]  /*4590*/  USEL UR4, UR4, URZ, UP0 ;  /* 0x000000ff04047287 */ /* 0x000fc80008000000 */
[----:B------:R-:W-:Y:S01]  /*45a0*/  ULEA UR4, UR4, UR17, 0x3 ;  /* 0x0000001104047291 */ /* 0x000fe2000f8e18ff */
[----:B------:R-:W-:-:S04]  /*45b0*/  LOP3.LUT R2, R2, UR5, RZ, 0x3c, !PT ;  /* 0x0000000502027c12 */ /* 0x000fc8000f8e3cff */
[----:B------:R-:W-:-:S04]  /*45c0*/  SHF.L.U32 R2, R2, 0x1f, RZ ;  /* 0x0000001f02027819 */ /* 0x000fc800000006ff */
[----:B------:R-:W2:Y:S02]  /*45d0*/  SYNCS.PHASECHK.TRANS64.TRYWAIT P0, [UR4], R2 ;  /* 0x00000002ff0075a7 */ /* 0x000ea40008001104 */
[----:B--2---:R-:W-:Y:S05]  /*45e0*/  @!P0 BRA `(.L_x_84) ;  /* 0x0000005400248947 */ /* 0x004fea0003800000 */
.L_x_204:
[----:B------:R-:W-:Y:S01]  /*45f0*/  NOP ;  /* 0x0000000000007918 */ /* 0x000fe20000000000 */
[----:B-1----:R-:W1:Y:S01]  /*4600*/  LDS R0, [UR8+0x14] ;  /* 0x00001408ff007984 */ /* 0x002e620008000800 */
[----:B------:R-:W-:Y:S01]  /*4610*/  ULOP3.LUT UR4, UR30, 0xffff, URZ, 0xc0, !UPT ;  /* 0x0000ffff1e047892 */ /* 0x000fe2000f8ec0ff */
[----:B------:R-:W-:Y:S01]  /*4620*/  UMOV UR5, 0xffff ;  /* 0x0000ffff00057882 */ /* 0x000fe20000000000 */
[----:B------:R-:W-:Y:S02]  /*4630*/  UMOV UR6, 0x1 ;  /* 0x0000000100067882 */ /* 0x000fe40000000000 */
[----:B------:R-:W-:-:S04]  /*4640*/  USHF.R.U32.HI UR4, URZ, 0x5, UR4 ;  /* 0x00000005ff047899 */ /* 0x000fc80008011604 */
[----:B------:R-:W-:Y:S02]  /*4650*/  USHF.L.U32 UR5, UR5, UR4, URZ ;  /* 0x0000000405057299 */ /* 0x000fe400080006ff */
[----:B------:R-:W-:-:S04]  /*4660*/  USHF.L.U32 UR4, UR6, UR4, URZ ;  /* 0x0000000406047299 */ /* 0x000fc800080006ff */
[----:B-1----:R-:W-:-:S04]  /*4670*/  LOP3.LUT R0, R0, UR5, RZ, 0xc0, !PT ;  /* 0x0000000500007c12 */ /* 0x002fc8000f8ec0ff */
[----:B------:R-:W-:-:S13]  /*4680*/  ISETP.NE.AND P0, PT, R0, UR5, PT ;  /* 0x0000000500007c0c */ /* 0x000fda000bf05270 */
[----:B------:R-:W-:Y:S05]  /*4690*/  @P0 BRA `(.L_x_85) ;  /* 0x0000000000580947 */ /* 0x000fea0003800000 */
[----:B------:R-:W1:Y:S02]  /*46a0*/  LDS R0, [UR8+0x18] ;  /* 0x00001808ff007984 */ /* 0x000e640008000800 */
[----:B-1----:R-:W-:-:S04]  /*46b0*/  LOP3.LUT R0, R0, UR4, RZ, 0xc0, !PT ;  /* 0x0000000400007c12 */ /* 0x002fc8000f8ec0ff */
[----:B------:R-:W-:-:S13]  /*46c0*/  ISETP.NE.AND P0, PT, R0, UR4, PT ;  /* 0x0000000400007c0c */ /* 0x000fda000bf05270 */
[----:B------:R-:W-:Y:S05]  /*46d0*/  @P0 BRA `(.L_x_86) ;  /* 0x00000000003c0947 */ /* 0x000fea0003800000 */
[----:B------:R-:W1:Y:S01]  /*46e0*/  S2R R2, SR_LANEID ;  /* 0x0000000000027919 */ /* 0x000e620000000000 */
[----:B------:R-:W-:-:S06]  /*46f0*/  ULOP3.LUT UR5, URZ, UR5, URZ, 0x33, !UPT ;  /* 0x00000005ff057292 */ /* 0x000fcc000f8e33ff */
[----:B------:R-:W-:-:S04]  /*4700*/  IMAD.U32 R0, RZ, RZ, UR5 ;  /* 0x00000005ff007e24 */ /* 0x000fc8000f8e00ff */
[----:B------:R2:W4:Y:S02]  /*4710*/  REDUX UR7, R0 ;  /* 0x00000000000773c4 */ /* 0x0005240000000000 */
[----:B------:R1:W-:Y:S01]  /*4720*/  UTCATOMSWS.AND URZ, UR5 ;  /* 0x0000000500ff79e3 */ /* 0x0003e20008000000 */
[----:B--2---:R-:W-:Y:S01]  /*4730*/  LOP3.LUT R0, RZ, UR4, RZ, 0x33, !PT ;  /* 0x00000004ff007c12 */ /* 0x004fe2000f8e33ff */
[----:B------:R-:W-:Y:S02]  /*4740*/  VOTEU.ANY UR4, UPT, PT ;  /* 0x0000000000047886 */ /* 0x000fe400038e0100 */
[----:B------:R-:W-:Y:S02]  /*4750*/  UFLO.U32 UR4, UR4 ;  /* 0x00000004000472bd */ /* 0x000fe400080e0000 */
[----:B------:R-:W2:Y:S04]  /*4760*/  REDUX UR6, R0 ;  /* 0x00000000000673c4 */ /* 0x000ea80000000000 */
[----:B-1----:R-:W-:-:S02]  /*4770*/  ISETP.EQ.U32.AND P0, PT, R2, UR4, PT ;  /* 0x0000000402007c0c */ /* 0x002fc4000bf02070 */
[----:B----4-:R-:W-:-:S11]  /*4780*/  MOV R2, UR7 ;  /* 0x0000000700027c02 */ /* 0x010fd60008000f00 */
[----:B------:R1:W-:Y:S01]  /*4790*/  @P0 ATOMS.AND RZ, [UR8+0x14], R2 ;  /* 0x00001402ffff098c */ /* 0x0003e2000a800008 */
[----:B--2---:R-:W-:-:S05]  /*47a0*/  IMAD.U32 R0, RZ, RZ, UR6 ;  /* 0x00000006ff007e24 */ /* 0x004fca000f8e00ff */
[----:B------:R1:W-:Y:S01]  /*47b0*/  @P0 ATOMS.AND RZ, [UR8+0x18], R0 ;  /* 0x00001800ffff098c */ /* 0x0003e2000a800008 */
[----:B------:R-:W-:Y:S05]  /*47c0*/  BRA `(.L_x_87) ;  /* 0x0000000000147947 */ /* 0x000fea0003800000 */
.L_x_86:
[----:B------:R-:W-:Y:S02]  /*47d0*/  MOV R2, 0x47f0 ;  /* 0x000047f000027802 */ /* 0x000fe40000000f00 */
[----:B---3-5:R-:W-:Y:S05]  /*47e0*/  CALL.REL.NOINC `($__internal_0_$__cuda_sm10x_tcgen05_guardrail_trap_col_being_dealloced_not_returned_by_alloc) ;  /* 0x00000058000c7944 */ /* 0x028fea0003c00000 */
[----:B------:R-:W-:Y:S05]  /*47f0*/  BRA `(.L_x_87) ;  /* 0x0000000000087947 */ /* 0x000fea0003800000 */
.L_x_85:
[----:B------:R-:W-:Y:S02]  /*4800*/  MOV R2, 0x4820 ;  /* 0x0000482000027802 */ /* 0x000fe40000000f00 */
[----:B---3-5:R-:W-:Y:S05]  /*4810*/  CALL.REL.NOINC `($__internal_2_$__cuda_sm10x_tcgen05_guardrail_trap_unallocated_columns_being_dealloced) ;  /* 0x0000005800187944 */ /* 0x028fea0003c00000 */
.L_x_87:
[----:B------:R-:W-:Y:S01]  /*4820*/  NOP ;  /* 0x0000000000007918 */ /* 0x000fe20000000000 */
[----:B------:R-:W-:Y:S05]  /*4830*/  EXIT ;  /* 0x000000000000794d */ /* 0x000fea0003800000 */
.L_x_69:
[----:B------:R-:W-:-:S09]  /*4840*/  UISETP.NE.OR UP0, UPT, UR17, 0x3, !UP3 ;  /* 0x000000031100788c */ /* 0x000fd2000df05670 */
[----:B------:R-:W-:Y:S05]  /*4850*/  BRA.U UP0, `(.L_x_88) ;  /* 0x00000011005c7547 */ /* 0x000fea000b800000 */
[----:B------:R-:W2:Y:S01]  /*4860*/  S2UR UR10, SR_CgaCtaId ;  /* 0x00000000000a79c3 */ /* 0x000ea20000008800 */
[----:B------:R-:W3:Y:S01]  /*4870*/  LDCU UR31, c[0x0][0x370] ;  /* 0x00006e00ff1f77ac */ /* 0x000ee20008000800 */
[----:B------:R-:W-:Y:S02]  /*4880*/  HFMA2 R13, -RZ, RZ, 0, 0 ;  /* 0x00000000ff0d7431 */ /* 0x000fe400000001ff */
[----:B------:R-:W-:Y:S01]  /*4890*/  IMAD.MOV.U32 R15, RZ, RZ, 0x1 ;  /* 0x00000001ff0f7424 */ /* 0x000fe200078e00ff */
[----:B------:R-:W-:Y:S01]  /*48a0*/  MOV R7, 0x1000 ;  /* 0x0000100000077802 */ /* 0x000fe20000000f00 */
[----:B------:R-:W3:Y:S01]  /*48b0*/  LDCU.128 UR44, c[0x0][0xb10] ;  /* 0x00016200ff2c77ac */ /* 0x000ee20008000c00 */
[----:B------:R-:W-:Y:S01]  /*48c0*/  IMAD.MOV.U32 R14, RZ, RZ, RZ ;  /* 0x000000ffff0e7224 */ /* 0x000fe200078e00ff */
[----:B------:R-:W4:Y:S01]  /*48d0*/  LDC.64 R16, c[0x0][0x348] ;  /* 0x0000d200ff107b82 */ /* 0x000f220000000a00 */
[----:B------:R-:W1:Y:S01]  /*48e0*/  LDCU UR30, c[0x0][0x374] ;  /* 0x00006e80ff1e77ac */ /* 0x000e620008000800 */
[----:B------:R-:W2:Y:S06]  /*48f0*/  LDCU UR15, c[0x0][0xb0c] ;  /* 0x00016180ff0f77ac */ /* 0x000eac0008000800 */
[----:B------:R-:W4:Y:S01]  /*4900*/  LDC.64 R2, c[0x0][0x888] ;  /* 0x00022200ff027b82 */ /* 0x000f220000000a00 */
[----:B------:R-:W4:Y:S01]  /*4910*/  LDCU UR49, c[0x0][0xb20] ;  /* 0x00016400ff3177ac */ /* 0x000f220008000800 */
[----:B------:R-:W4:Y:S06]  /*4920*/  LDCU UR4, c[0x0][0xb30] ;  /* 0x00016600ff0477ac */ /* 0x000f2c0008000800 */
[----:B------:R-:W4:Y:S01]  /*4930*/  LDC.64 R4, c[0x0][0x890] ;  /* 0x00022400ff047b82 */ /* 0x000f220000000a00 */
[----:B------:R-:W-:Y:S01]  /*4940*/  UMOV UR21, 0x400 ;  /* 0x0000040000157882 */ /* 0x000fe20000000000 */
[----:B---3--:R-:W-:-:S02]  /*4950*/  UIMAD.WIDE.U32 UR6, UR31, UR44, URZ ;  /* 0x0000002c1f0672a5 */ /* 0x008fc4000f8e00ff */
[----:B-1----:R-:W-:Y:S02]  /*4960*/  UIMAD.WIDE.U32 UR8, UR30, UR47, URZ ;  /* 0x0000002f1e0872a5 */ /* 0x002fe4000f8e00ff */
[----:B--2---:R-:W-:Y:S02]  /*4970*/  ULEA UR21, UR10, UR21, 0x18 ;  /* 0x000000150a157291 */ /* 0x004fe4000f8ec0ff */
[----:B------:R-:W-:Y:S02]  /*4980*/  UPLOP3.LUT UP3, UPT, UPT, UPT, UPT, 0x40, 0x4 ;  /* 0x000000000004789c */ /* 0x000fe40003f6e870 */
[----:B------:R-:W-:Y:S02]  /*4990*/  UIADD3 UR37, UPT, UPT, UR21, 0x128, URZ ;  /* 0x0000012815257890 */ /* 0x000fe4000fffe0ff */
[----:B------:R-:W-:Y:S02]  /*49a0*/  UIADD3 UR33, UPT, UPT, UR21, 0x110, URZ ;  /* 0x0000011015217890 */ /* 0x000fe4000fffe0ff */
[----:B------:R-:W-:-:S02]  /*49b0*/  UIADD3 UR25, UPT, UPT, UR21, 0x118, URZ ;  /* 0x0000011815197890 */ /* 0x000fc4000fffe0ff */
[----:B------:R-:W-:Y:S01]  /*49c0*/  UIADD3 UR17, UPT, UPT, UR21, 0x120, URZ ;  /* 0x0000012015117890 */ /* 0x000fe2000fffe0ff */
[----:B------:R-:W-:Y:S01]  /*49d0*/  UMOV UR6, UR7 ;  /* 0x0000000700067c82 */ /* 0x000fe20008000000 */
[----:B------:R-:W-:Y:S01]  /*49e0*/  UMOV UR41, UR9 ;  /* 0x0000000900297c82 */ /* 0x000fe20008000000 */
[----:B------:R-:W-:Y:S02]  /*49f0*/  UISETP.GE.AND UP0, UPT, UR42, 0x1, UPT ;  /* 0x000000012a00788c */ /* 0x000fe4000bf06270 */
[----:B------:R-:W-:Y:S01]  /*4a00*/  UISETP.NE.AND UP4, UPT, UR42, 0x1, UPT ;  /* 0x000000012a00788c */ /* 0x000fe2000bf85270 */
[----:B------:R-:W1:Y:S01]  /*4a10*/  LDCU.64 UR22, c[0x0][0xb28] ;  /* 0x00016500ff1677ac */ /* 0x000e620008000a00 */
[----:B------:R-:W-:Y:S02]  /*4a20*/  UISETP.NE.AND UP6, UPT, UR15, 0x1, UPT ;  /* 0x000000010f00788c */ /* 0x000fe4000bfc5270 */
[----:B------:R-:W-:Y:S02]  /*4a30*/  UISETP.NE.AND UP5, UPT, UR46, 0x1, UPT ;  /* 0x000000012e00788c */ /* 0x000fe4000bfa5270 */
[----:B------:R-:W-:-:S02]  /*4a40*/  UPRMT UR37, UR10, 0x654, UR37 ;  /* 0x000006540a257896 */ /* 0x000fc40008000025 */
[----:B------:R-:W-:Y:S02]  /*4a50*/  USHF.R.U32.HI UR43, URZ, UR45, UR6 ;  /* 0x0000002dff2b7299 */ /* 0x000fe40008011606 */
[----:B------:R-:W-:Y:S02]  /*4a60*/  UPRMT UR40, UR10, 0x654, UR33 ;  /* 0x000006540a287896 */ /* 0x000fe40008000021 */
[----:B------:R-:W-:Y:S02]  /*4a70*/  UPRMT UR39, UR10, 0x654, UR25 ;  /* 0x000006540a277896 */ /* 0x000fe40008000019 */
[----:B------:R-:W-:Y:S02]  /*4a80*/  UPRMT UR38, UR10, 0x654, UR17 ;  /* 0x000006540a267896 */ /* 0x000fe40008000011 */
[----:B----4-:R-:W-:Y:S02]  /*4a90*/  USHF.R.U32.HI UR41, URZ, UR49, UR41 ;  /* 0x00000031ff297299 */ /* 0x010fe40008011629 */
[----:B------:R-:W-:-:S11]  /*4aa0*/  UISETP.NE.AND UP2, UPT, UR4, 0x1, UPT ;  /* 0x000000010400788c */ /* 0x000fd6000bf45270 */
.L_x_99:
[C---:B------:R-:W-:Y:S02]  /*4ab0*/  LEA R12, R14.reuse, UR21, 0x3 ;  /* 0x000000150e0c7c11 */ /* 0x040fe4000f8e18ff */
[----:B------:R-:W-:Y:S02]  /*4ac0*/  SHF.L.U32 R0, R13, 0x1f, RZ ;  /* 0x0000001f0d007819 */ /* 0x000fe400000006ff */
[----:B------:R-:W-:Y:S02]  /*4ad0*/  LEA R8, R14, UR21, 0x4 ;  /* 0x000000150e087c11 */ /* 0x000fe4000f8e20ff */
[----:B--2---:R-:W2:Y:S02]  /*4ae0*/  SYNCS.PHASECHK.TRANS64.TRYWAIT P0, [R12+URZ+0x160], R0 ;  /* 0x000160000c0075a7 */ /* 0x004ea400080011ff */
[----:B--2---:R-:W-:Y:S05]  /*4af0*/  @!P0 BRA `(.L_x_89) ;  /* 0x0000004c00f88947 */ /* 0x004fea0003800000 */
.L_x_205:
        /* <DEDUP_REMOVED lines=8> */
[----:B---3--:R-:W-:Y:S11]  /*4b80*/  LOP3.LUT P0, RZ, R10, 0x1, RZ, 0xc0, !PT ;  /* 0x000000010aff7812 */ /* 0x008ff6000780c0ff */
[----:B------:R-:W-:Y:S02]  /*4b90*/  @!UPT UIADD3 URZ, UPT, UPT, URZ, URZ, URZ ;  /* 0x000000fffffff290 */ /* 0x000fe4000fffe0ff */
[----:B----4-:R-:W-:Y:S01]  /*4ba0*/  VOTEU.ANY UP1, P0 ;  /* 0x0000000000ff7886 */ /* 0x010fe20000020100 */
[----:B------:R-:W-:Y:S11]  /*4bb0*/  PLOP3.LUT P0, PT, PT, PT, UP1, 0x80, 0x8 ;  /* 0x000000000008781c */ /* 0x000ff60003f0f018 */
[----:B------:R-:W-:Y:S02]  /*4bc0*/  @!UPT UIADD3 URZ, UPT, UPT, URZ, URZ, URZ ;  /* 0x000000fffffff290 */ /* 0x000fe4000fffe0ff */
[----:B--2---:R-:W-:Y:S02]  /*4bd0*/  @P0 SHF.R.U32.HI R0, RZ, 0x10, R9 ;  /* 0x00000010ff000819 */ /* 0x004fe40000011609 */
[----:B------:R-:W-:Y:S02]  /*4be0*/  @P0 MOV R6, R8 ;  /* 0x0000000800060202 */ /* 0x000fe40000000f00 */
[----:B------:R-:W-:Y:S01]  /*4bf0*/  @P0 R2UR UR4, R0 ;  /* 0x00000000000402ca */ /* 0x000fe200000e0000 */
[----:B------:R-:W-:Y:S01]  /*4c00*/  VIADD R0, R12, 0x170 ;  /* 0x000001700c007836 */ /* 0x000fe20000000000 */
[----:B------:R-:W-:Y:S02]  /*4c10*/  @P0 LOP3.LUT R8, R9, 0xffff, RZ, 0xc0, !PT ;  /* 0x0000ffff09080812 */ /* 0x000fe400078ec0ff */
[----:B------:R-:W-:Y:S02]  /*4c20*/  @P0 R2UR UR6, R6 ;  /* 0x00000000060602ca */ /* 0x000fe400000e0000 */
[----:B------:R-:W-:Y:S02]  /*4c30*/  PRMT R0, RZ, 0x654, R0 ;  /* 0x00000654ff007816 */ /* 0x000fe40000000000 */
[----:B------:R-:W-:Y:S02]  /*4c40*/  @P0 R2UR UR5, R8 ;  /* 0x00000000080502ca */ /* 0x000fe400000e0000 */
[----:B------:R2:W-:Y:S03]  /*4c50*/  SYNCS.ARRIVE.TRANS64.RED.A1T0 RZ, [R0+URZ], RZ ;  /* 0x000000ff00ff79a7 */ /* 0x0005e600081004ff */
[----:B------:R-:W-:Y:S04]  /*4c60*/  @UP1 UMOV UR29, UR4 ;  /* 0x00000004001d1c82 */ /* 0x000fe80008000000 */
[----:B------:R-:W-:Y:S04]  /*4c70*/  @UP1 UMOV UR14, UR6 ;  /* 0x00000006000e1c82 */ /* 0x000fe80008000000 */
[----:B------:R-:W-:Y:S01]  /*4c80*/  @UP1 UMOV UR13, UR5 ;  /* 0x00000005000d1c82 */ /* 0x000fe20008000000 */
[----:B------:R-:W-:Y:S05]  /*4c90*/  BRA.U !UP0, `(.L_x_90) ;  /* 0x0000000108a47547 */ /* 0x000fea000b800000 */
[----:B------:R-:W-:Y:S02]  /*4ca0*/  UIMAD.WIDE.U32 UR18, UR13, UR47, URZ ;  /* 0x0000002f0d1272a5 */ /* 0x000fe4000f8e00ff */
[----:B------:R-:W-:Y:S02]  /*4cb0*/  UIMAD.WIDE.U32 UR26, UR14, UR44, URZ ;  /* 0x0000002c0e1a72a5 */ /* 0x000fe4000f8e00ff */
[----:B------:R-:W-:Y:S02]  /*4cc0*/  USEL UR4, UR30, UR41, !UP5 ;  /* 0x000000291e047287 */ /* 0x000fe4000e800000 */
[----:B------:R-:W-:Y:S02]  /*4cd0*/  USEL UR7, UR31, UR43, !UP6 ;  /* 0x0000002b1f077287 */ /* 0x000fe4000f000000 */
[----:B-1----:R-:W-:Y:S02]  /*4ce0*/  UIMAD.WIDE.U32 UR8, UR4, UR22, URZ ;  /* 0x00000016040872a5 */ /* 0x002fe4000f8e00ff */
[----:B------:R-:W-:Y:S01]  /*4cf0*/  UIMAD.WIDE.U32 UR10, UR7, UR22, URZ ;  /* 0x00000016070a72a5 */ /* 0x000fe2000f8e00ff */
[----:B------:R-:W-:Y:S02]  /*4d00*/  UMOV UR5, UR19 ;  /* 0x0000001300057c82 */ /* 0x000fe40008000000 */
[----:B------:R-:W-:Y:S03]  /*4d10*/  USHF.R.U32.HI UR6, URZ, UR49, UR5 ;  /* 0x00000031ff067299 */ /* 0x000fe60008011605 */
[----:B------:R-:W-:Y:S01]  /*4d20*/  UMOV UR5, UR27 ;  /* 0x0000001b00057c82 */ /* 0x000fe20008000000 */
[----:B------:R-:W-:Y:S02]  /*4d30*/  USEL UR6, UR13, UR6, !UP5 ;  /* 0x000000060d067287 */ /* 0x000fe4000e800000 */
[----:B------:R-:W-:Y:S03]  /*4d40*/  USHF.R.U32.HI UR12, URZ, UR45, UR5 ;  /* 0x0000002dff0c7299 */ /* 0x000fe60008011605 */
[----:B------:R-:W-:Y:S02]  /*4d50*/  UMOV UR5, UR9 ;  /* 0x0000000900057c82 */ /* 0x000fe40008000000 */
[----:B------:R-:W-:Y:S03]  /*4d60*/  @UP4 USHF.R.U32.HI UR4, URZ, UR23, UR5 ;  /* 0x00000017ff044299 */ /* 0x000fe60008011605 */
[----:B------:R-:W-:Y:S01]  /*4d70*/  UMOV UR5, UR11 ;  /* 0x0000000b00057c82 */ /* 0x000fe20008000000 */
[----:B------:R-:W-:Y:S02]  /*4d80*/  UIMAD UR4, UR42, UR4, URZ ;  /* 0x000000042a0472a4 */ /* 0x000fe4000f8e02ff */
[----:B------:R-:W-:Y:S02]  /*4d90*/  @UP4 USHF.R.U32.HI UR7, URZ, UR23, UR5 ;  /* 0x00000017ff074299 */ /* 0x000fe40008011605 */
[----:B------:R-:W-:Y:S02]  /*4da0*/  UIMAD.WIDE.U32 UR10, UR6, UR22, URZ ;  /* 0x00000016060a72a5 */ /* 0x000fe4000f8e00ff */
[----:B------:R-:W-:Y:S02]  /*4db0*/  USEL UR5, UR14, UR12, !UP6 ;  /* 0x0000000c0e057287 */ /* 0x000fe4000f000000 */
[----:B------:R-:W-:Y:S02]  /*4dc0*/  UIMAD UR8, UR42, UR7, URZ ;  /* 0x000000072a0872a4 */ /* 0x000fe4000f8e02ff */
[----:B------:R-:W-:Y:S03]  /*4dd0*/  UISETP.GE.AND UP0, UPT, UR6, UR4, UPT ;  /* 0x000000040600728c */ /* 0x000fe6000bf06270 */
[----:B------:R-:W-:Y:S01]  /*4de0*/  UMOV UR4, UR11 ;  /* 0x0000000b00047c82 */ /* 0x000fe20008000000 */
[----:B------:R-:W-:Y:S02]  /*4df0*/  UISETP.GE.OR UP0, UPT, UR5, UR8, UP0 ;  /* 0x000000080500728c */ /* 0x000fe40008706670 */
[----:B------:R-:W-:Y:S02]  /*4e00*/  USHF.R.U32.HI UR4, URZ, UR23, UR4 ;  /* 0x00000017ff047299 */ /* 0x000fe40008011604 */
[----:B------:R-:W-:Y:S02]  /*4e10*/  UIMAD.WIDE.U32 UR8, UR5, UR22, URZ ;  /* 0x00000016050872a5 */ /* 0x000fe4000f8e00ff */
[----:B------:R-:W-:Y:S04]  /*4e20*/  USEL UR10, UR6, UR4, !UP4 ;  /* 0x00000004060a7287 */ /* 0x000fe8000e000000 */
[----:B------:R-:W-:Y:S01]  /*4e30*/  UIADD3 UR11, UPT, UPT, -UR10, URZ, URZ ;  /* 0x000000ff0a0b7290 */ /* 0x000fe2000fffe1ff */
[----:B------:R-:W-:Y:S02]  /*4e40*/  @!UP0 UMOV UR4, UR9 ;  /* 0x0000000900048c82 */ /* 0x000fe40008000000 */
[----:B------:R-:W-:Y:S02]  /*4e50*/  @!UP0 USHF.R.U32.HI UR4, URZ, UR23, UR4 ;  /* 0x00000017ff048299 */ /* 0x000fe40008011604 */
[----:B------:R-:W-:Y:S02]  /*4e60*/  UIMAD UR8, UR42, UR11, UR6 ;  /* 0x0000000b2a0872a4 */ /* 0x000fe4000f8e0206 */
[----:B------:R-:W-:Y:S04]  /*4e70*/  @!UP0 USEL UR4, UR5, UR4, !UP4 ;  /* 0x0000000405048287 */ /* 0x000fe8000e000000 */
[----:B------:R-:W-:Y:S02]  /*4e80*/  @!UP0 UIMAD UR8, UR7, UR8, UR4 ;  /* 0x00000008070882a4 */ /* 0x000fe4000f8e0204 */
[----:B------:R-:W-:Y:S02]  /*4e90*/  @!UP0 UIADD3 UR9, UPT, UPT, UR10, -UR4, URZ ;  /* 0x800000040a098290 */ /* 0x000fe4000fffe0ff */
[----:B------:R-:W-:Y:S02]  /*4ea0*/  UIADD3 UR4, UPT, UPT, -UR5, URZ, URZ ;  /* 0x000000ff05047290 */ /* 0x000fe4000fffe1ff */
[----:B------:R-:W-:Y:S02]  /*4eb0*/  UIADD3 UR7, UPT, UPT, -UR6, URZ, URZ ;  /* 0x000000ff06077290 */ /* 0x000fe4000fffe1ff */
[----:B------:R-:W-:Y:S02]  /*4ec0*/  @!UP0 UIMAD UR6, UR9, UR42, UR5 ;  /* 0x0000002a090682a4 */ /* 0x000fe4000f8e0205 */
[----:B------:R-:W-:Y:S02]  /*4ed0*/  UIMAD UR14, UR15, UR4, UR14 ;  /* 0x000000040f0e72a4 */ /* 0x000fe4000f8e020e */
[----:B------:R-:W-:Y:S01]  /*4ee0*/  UIMAD UR13, UR46, UR7, UR13 ;  /* 0x000000072e0d72a4 */ /* 0x000fe2000f8e020d */
[----:B------:R-:W-:Y:S02]  /*4ef0*/  @!UP0 UMOV UR5, UR8 ;  /* 0x0000000800058c82 */ /* 0x000fe40008000000 */
[----:B------:R-:W-:Y:S02]  /*4f00*/  UIMAD UR14, UR5, UR15, UR14 ;  /* 0x0000000f050e72a4 */ /* 0x000fe4000f8e020e */
[----:B------:R-:W-:Y:S11]  /*4f10*/  UIMAD UR13, UR6, UR46, UR13 ;  /* 0x0000002e060d72a4 */ /* 0x000ff6000f8e020d */
[----:B------:R-:W-:Y:S01]  /*4f20*/  @!UPT UIADD3 URZ, UPT, UPT, URZ, URZ, URZ ;  /* 0x000000fffffff290 */ /* 0x000fe2000fffe0ff */
.L_x_90:
[----:B------:R-:W3:Y:S01]  /*4f30*/  @!UP2 LDCU.128 UR8, c[0x0][0xb10] ;  /* 0x00016200ff08a7ac */ /* 0x000ee20008000c00 */
[C---:B------:R-:W-:Y:S02]  /*4f40*/  ISETP.NE.U32.AND P1, PT, R4.reuse, RZ, PT ;  /* 0x000000ff0400720c */ /* 0x040fe40003f25070 */
[----:B------:R-:W-:Y:S02]  /*4f50*/  ISETP.NE.U32.AND P0, PT, R4, RZ, PT ;  /* 0x000000ff0400720c */ /* 0x000fe40003f05070 */
[C---:B------:R-:W-:Y:S02]  /*4f60*/  ISETP.NE.AND.EX P1, PT, R5.reuse, RZ, PT, P1 ;  /* 0x000000ff0500720c */ /* 0x040fe40003f25310 */
[----:B------:R-:W-:Y:S01]  /*4f70*/  ISETP.NE.AND.EX P0, PT, R5, RZ, PT, P0 ;  /* 0x000000ff0500720c */ /* 0x000fe20003f05300 */
[----:B------:R-:W4:Y:S01]  /*4f80*/  @!UP2 LDCU UR5, c[0x0][0xb0c] ;  /* 0x00016180ff05a7ac */ /* 0x000f220008000800 */
[----:B------:R-:W-:Y:S01]  /*4f90*/  SHF.L.U32 R9, R15, 0x1f, RZ ;  /* 0x0000001f0f097819 */ /* 0x000fe200000006ff */
[----:B------:R-:W-:Y:S02]  /*4fa0*/  USHF.L.U32 UR35, UR16, 0x6, URZ ;  /* 0x0000000610237899 */ /* 0x000fe400080006ff */
[----:B------:R-:W-:Y:S02]  /*4fb0*/  USHF.L.U32 UR34, UR20, 0x7, URZ ;  /* 0x0000000714227899 */ /* 0x000fe400080006ff */
[----:B---3--:R-:W-:Y:S07]  /*4fc0*/  UIMAD.WIDE.U32 UR6, UR14, UR8, URZ ;  /* 0x000000080e0672a5 */ /* 0x008fee000f8e00ff */
[----:B------:R-:W-:Y:S01]  /*4fd0*/  @!UP2 UMOV UR4, UR7 ;  /* 0x000000070004ac82 */ /* 0x000fe20008000000 */
[----:B----4-:R-:W-:Y:S02]  /*4fe0*/  @!UP2 UISETP.NE.AND UP0, UPT, UR5, 0x1, UPT ;  /* 0x000000010500a88c */ /* 0x010fe4000bf05270 */
[----:B------:R-:W-:Y:S02]  /*4ff0*/  @!UP2 USHF.R.U32.HI UR4, URZ, UR9, UR4 ;  /* 0x00000009ff04a299 */ /* 0x000fe40008011604 */
[----:B------:R-:W-:Y:S02]  /*5000*/  UIMAD.WIDE.U32 UR6, UR13, UR11, URZ ;  /* 0x0000000b0d0672a5 */ /* 0x000fe4000f8e00ff */
[----:B------:R-:W-:Y:S02]  /*5010*/  @!UP2 USEL UR8, UR14, UR4, !UP0 ;  /* 0x000000040e08a287 */ /* 0x000fe4000c000000 */
[----:B------:R-:W-:Y:S03]  /*5020*/  @!UP2 UISETP.NE.AND UP0, UPT, UR10, 0x1, UPT ;  /* 0x000000010a00a88c */ /* 0x000fe6000bf05270 */
[----:B------:R-:W-:Y:S02]  /*5030*/  @!UP2 UMOV UR6, UR7 ;  /* 0x000000070006ac82 */ /* 0x000fe40008000000 */
[----:B------:R-:W3:Y:S02]  /*5040*/  @!UP2 LDCU UR4, c[0x0][0xb20] ;  /* 0x00016400ff04a7ac */ /* 0x000ee40008000800 */
[----:B---3--:R-:W-:Y:S04]  /*5050*/  @!UP2 USHF.R.U32.HI UR6, URZ, UR4, UR6 ;  /* 0x00000004ff06a299 */ /* 0x008fe80008011606 */
[----:B------:R-:W-:Y:S04]  /*5060*/  @!UP2 USEL UR6, UR13, UR6, !UP0 ;  /* 0x000000060d06a287 */ /* 0x000fe8000c000000 */
[----:B------:R-:W-:Y:S02]  /*5070*/  @!UP2 UIADD3 UR4, UPT, UPT, -UR8, UR6, URZ ;  /* 0x000000060804a290 */ /* 0x000fe4000fffe1ff */
[----:B------:R-:W-:Y:S02]  /*5080*/  @!UP2 UIADD3 UR6, UPT, UPT, UR8, -UR6, URZ ;  /* 0x800000060806a290 */ /* 0x000fe4000fffe0ff */
[----:B------:R-:W-:Y:S02]  /*5090*/  @!UP2 UIMAD UR14, UR4, UR5, UR14 ;  /* 0x00000005040ea2a4 */ /* 0x000fe4000f8e020e */
[----:B------:R-:W-:Y:S01]  /*50a0*/  @!UP2 UIMAD UR13, UR6, UR10, UR13 ;  /* 0x0000000a060da2a4 */ /* 0x000fe2000f8e020d */
[----:B------:R-:W-:Y:S11]  /*50b0*/  BRA.U UP3, `(.L_x_91) ;  /* 0x0000000103107547 */ /* 0x000ff6000b800000 */
[----:B------:R-:W-:Y:S04]  /*50c0*/  MOV R6, UR48 ;  /* 0x0000003000067c02 */ /* 0x000fe80008000f00 */
[----:B------:R-:W-:Y:S04]  /*50d0*/  SHF.L.U32 R6, R6, 0x1f, RZ ;  /* 0x0000001f06067819 */ /* 0x000fe800000006ff */
[----:B------:R-:W3:Y:S02]  /*50e0*/  SYNCS.PHASECHK.TRANS64.TRYWAIT P2, [UR21+0x158], R6 ;  /* 0x00015806ff0075a7 */ /* 0x000ee40008041115 */
[----:B---3--:R-:W-:Y:S05]  /*50f0*/  @!P2 BRA `(.L_x_92) ;  /* 0x00000048008ca947 */ /* 0x008fea0003800000 */
.L_x_91:
[----:B------:R-:W-:Y:S05]  /*5100*/  @!P1 BRA `(.L_x_93) ;  /* 0x0000000000309947 */ /* 0x000fea0003800000 */
[----:B------:R-:W-:Y:S01]  /*5110*/  ISETP.NE.U32.AND P1, PT, R2, RZ, PT ;  /* 0x000000ff0200720c */ /* 0x000fe20003f25070 */
[----:B------:R-:W3:Y:S01]  /*5120*/  LDCU.64 UR4, c[0x0][0x358] ;  /* 0x00006b00ff0477ac */ /* 0x000ee20008000a00 */
[----:B------:R-:W-:Y:S02]  /*5130*/  IMAD.MOV.U32 R45, RZ, RZ, 0x1 ;  /* 0x00000001ff2d7424 */ /* 0x000fe400078e00ff */
[----:B------:R-:W-:Y:S11]  /*5140*/  ISETP.NE.AND.EX P1, PT, R3, RZ, PT, P1 ;  /* 0x000000ff0300720c */ /* 0x000ff60003f25310 */
[----:B------:R-:W-:Y:S02]  /*5150*/  @!UPT UIADD3 URZ, UPT, UPT, URZ, URZ, URZ ;  /* 0x000000fffffff290 */ /* 0x000fe4000fffe0ff */
[----:B------:R-:W4:Y:S01]  /*5160*/  @P1 LDC.64 R10, c[0x0][0x888] ;  /* 0x00022200ff0a1b82 */ /* 0x000f220000000a00 */
[----:B--2---:R-:W-:Y:S04]  /*5170*/  @P1 IMAD R0, R4, UR36, RZ ;  /* 0x0000002404001c24 */ /* 0x004fe8000f8e02ff */
[----:B----4-:R-:W-:Y:S04]  /*5180*/  @P1 IMAD.WIDE R10, R0, 0x4, R10 ;  /* 0x00000004000a1825 */ /* 0x010fe800078e020a */
[----:B------:R-:W-:Y:S01]  /*5190*/  HFMA2 R0, -RZ, RZ, 0, 5.9604644775390625e-08 ;  /* 0x00000001ff007431 */ /* 0x000fe200000001ff */
[----:B---3-5:R3:W5:Y:S04]  /*51a0*/  @P1 LDG.E R27, desc[UR4][R10.64] ;  /* 0x000000040a1b1981 */ /* 0x028768000c1e1900 */
[----:B------:R-:W-:Y:S01]  /*51b0*/  @!P1 PRMT R45, R0, 0x7610, R45 ;  /* 0x00007610002d9816 */ /* 0x000fe2000000002d */
[----:B---3--:R-:W4:Y:S06]  /*51c0*/  @!P1 LDC R27, c[0x0][0x880] ;  /* 0x00022000ff1b9b82 */ /* 0x008f2c0000000800 */
.L_x_93:
[----:B----45:R-:W-:Y:S01]  /*51d0*/  @!P0 FSETP.EQ.AND P1, PT, R27, RZ, PT ;  /* 0x000000ff1b00820b */ /* 0x030fe20003f22000 */
[----:B------:R-:W-:Y:S01]  /*51e0*/  @!UPT UIADD3 URZ, UPT, UPT, URZ, URZ, URZ ;  /* 0x000000fffffff290 */ /* 0x000fe2000fffe0ff */
[----:B------:R-:W-:Y:S11]  /*51f0*/  @!P0 BRA `(.L_x_94) ;  /* 0x0000000000188947 */ /* 0x000ff60003800000 */
[----:B------:R-:W-:Y:S02]  /*5200*/  LOP3.LUT P0, RZ, R45, 0xff, RZ, 0xc0, !PT ;  /* 0x000000ff2dff7812 */ /* 0x000fe4000780c0ff */
[----:B------:R-:W-:Y:S04]  /*5210*/  ISETP.NE.U32.AND P1, PT, R2, RZ, PT ;  /* 0x000000ff0200720c */ /* 0x000fe80003f25070 */
[----:B------:R-:W-:Y:S04]  /*5220*/  ISETP.NE.AND.EX P1, PT, R3, RZ, PT, P1 ;  /* 0x000000ff0300720c */ /* 0x000fe80003f25310 */
[----:B------:R-:W-:Y:S03]  /*5230*/  PLOP3.LUT P1, PT, P1, PT, PT, 0x8, 0x80 ;  /* 0x000000000080781c */ /* 0x000fe60000f2e170 */
[----:B------:R-:W-:Y:S11]  /*5240*/  @P0 FSETP.EQ.AND P1, PT, R27, RZ, PT ;  /* 0x000000ff1b00020b */ /* 0x000ff60003f22000 */
[----:B------:R-:W-:Y:S02]  /*5250*/  @!UPT UIADD3 URZ, UPT, UPT, URZ, URZ, URZ ;  /* 0x000000fffffff290 */ /* 0x000fe4000fffe0ff */
.L_x_94:
[----:B------:R-:W3:Y:S01]  /*5260*/  SYNCS.PHASECHK.TRANS64.TRYWAIT P2, [UR21+0x130], R9 ;  /* 0x00013009ff0075a7 */ /* 0x000ee20008041115 */
[----:B------:R-:W-:Y:S04]  /*5270*/  ELECT P0, URZ, PT ;  /* 0x0000000000ff782f */ /* 0x000fe80003800000 */
[----:B------:R-:W-:Y:S11]  /*5280*/  PLOP3.LUT P1, PT, P1, P0, PT, 0xf2, 0x2f ;  /* 0x00000000002f781c */ /* 0x000ff60000f21e72 */
[----:B------:R-:W-:Y:S02]  /*5290*/  @!UPT UIADD3 URZ, UPT, UPT, URZ, URZ, URZ ;  /* 0x000000fffffff290 */ /* 0x000fe4000fffe0ff */
[----:B------:R-:W-:Y:S05]  /*52a0*/  @!P1 IADD3 R8, P0, PT, R16, 0x580, RZ ;  /* 0x0000058010089810 */ /* 0x000fea0007f1e0ff */
[----:B--2---:R-:W-:Y:S01]  /*52b0*/  @!P1 IMAD.X R6, RZ, RZ, R17, P0 ;  /* 0x000000ffff069224 */ /* 0x004fe200000e0611 */
[----:B---3--:R-:W-:Y:S07]  /*52c0*/  @!P2 BRA `(.L_x_95) ;  /* 0x000000480030a947 */ /* 0x008fee0003800000 */
.L_x_208:
[----:B------:R-:W-:Y:S01]  /*52d0*/  @!P1 R2UR UR5, R8 ;  /* 0x00000000080592ca */ /* 0x000fe200000e0000 */
[----:B------:R-:W-:Y:S01]  /*52e0*/  VOTEU.ALL UP0, P1 ;  /* 0x0000000000ff7886 */ /* 0x000fe20000800000 */
[----:B------:R-:W-:Y:S01]  /*52f0*/  @!P1 R2UR UR4, R6 ;  /* 0x00000000060492ca */ /* 0x000fe200000e0000 */
[----:B--2---:R-:W-:Y:S01]  /*5300*/  @!P1 IMAD.MOV.U32 R0, RZ, RZ, 0x1000 ;  /* 0x00001000ff009424 */ /* 0x004fe200078e00ff */
[----:B------:R-:W-:Y:S01]  /*5310*/  UMOV UR6, 0x0 ;  /* 0x0000000000067882 */ /* 0x000fe20000000000 */
[----:B------:R-:W-:Y:S01]  /*5320*/  UMOV UR7, 0x10000000 ;  /* 0x1000000000077882 */ /* 0x000fe20000000000 */
[----:B------:R-:W-:Y:S01]  /*5330*/  @!UP0 UIADD3 UR32, UPT, UPT, UR21, 0x400, URZ ;  /* 0x0000040015208890 */ /* 0x000fe2000fffe0ff */
[----:B------:R-:W-:Y:S01]  /*5340*/  @!P1 IADD3 R8, P0, PT, R16, 0x580, RZ ;  /* 0x0000058010089810 */ /* 0x000fe20007f1e0ff */
[----:B------:R-:W-:Y:S04]  /*5350*/  VOTEU.ALL UP0, P1 ;  /* 0x0000000000ff7886 */ /* 0x000fe80000800000 */
[----:B------:R-:W-:Y:S02]  /*5360*/  @!P1 IMAD.X R6, RZ, RZ, R17, P0 ;  /* 0x000000ffff069224 */ /* 0x000fe400000e0611 */
[----:B------:R-:W-:Y:S02]  /*5370*/  IMAD.U32 R10, RZ, RZ, UR5 ;  /* 0x00000005ff0a7e24 */ /* 0x000fe4000f8e00ff */
[----:B------:R-:W-:Y:S03]  /*5380*/  IMAD.U32 R11, RZ, RZ, UR4 ;  /* 0x00000004ff0b7e24 */ /* 0x000fe6000f8e00ff */
[----:B------:R-:W-:Y:S02]  /*5390*/  @!P1 R2UR UR4, R10 ;  /* 0x000000000a0492ca */ /* 0x000fe400000e0000 */
[----:B------:R-:W-:Y:S11]  /*53a0*/  @!P1 R2UR UR5, R11 ;  /* 0x000000000b0592ca */ /* 0x000ff600000e0000 */
[----:B------:R-:W-:Y:S02]  /*53b0*/  @!UPT UIADD3 URZ, UPT, UPT, URZ, URZ, URZ ;  /* 0x000000fffffff290 */ /* 0x000fe4000fffe0ff */
[----:B------:R2:W-:Y:S01]  /*53c0*/  @!UP0 UTMALDG.3D [UR32], [UR4], desc[UR6] ;  /* 0x00000620040085b4 */ /* 0x0005e20008011000 */
[----:B------:R2:W-:Y:S01]  /*53d0*/  @!P1 SYNCS.ARRIVE.TRANS64.RED.A0TR RZ, [UR21+0x110], R0 ;  /* 0x00011000ffff99a7 */ /* 0x0005e20008300415 */
[----:B------:R-:W-:Y:S01]  /*53e0*/  SYNCS.ARRIVE.TRANS64.RED.A1T0 RZ, [UR40], RZ ;  /* 0x000000ffffff79a7 */ /* 0x000fe20008100428 */
[----:B------:R-:W3:Y:S02]  /*53f0*/  SYNCS.PHASECHK.TRANS64.TRYWAIT P2, [UR21+0x138], R9 ;  /* 0x00013809ff0075a7 */ /* 0x000ee40008041115 */
[----:B--23--:R-:W-:Y:S05]  /*5400*/  @!P2 BRA `(.L_x_96) ;  /* 0x0000004400f8a947 */ /* 0x00cfea0003800000 */
.L_x_210:
        /* <DEDUP_REMOVED lines=8> */
[----:B------:R-:W-:Y:S01]  /*5490*/  @!UP0 UIADD3 UR24, UPT, UPT, UR21, 0x1400, URZ ;  /* 0x0000140015188890 */ /* 0x000fe2000fffe0ff */
[----:B------:R-:W-:Y:S01]  /*54a0*/  VOTEU.ALL UP0, P1 ;  /* 0x0000000000ff7886 */ /* 0x000fe20000800000 */
[----:B------:R-:W-:Y:S01]  /*54b0*/  UMOV UR27, UR35 ;  /* 0x00000023001b7c82 */ /* 0x000fe20008000000 */
[----:B------:R-:W-:Y:S02]  /*54c0*/  UMOV UR28, UR36 ;  /* 0x00000024001c7c82 */ /* 0x000fe40008000000 */
[----:B------:R-:W-:Y:S02]  /*54d0*/  IMAD.U32 R10, RZ, RZ, UR5 ;  /* 0x00000005ff0a7e24 */ /* 0x000fe4000f8e00ff */
[----:B------:R-:W-:Y:S02]  /*54e0*/  IMAD.U32 R11, RZ, RZ, UR4 ;  /* 0x00000004ff0b7e24 */ /* 0x000fe4000f8e00ff */
[----:B------:R-:W-:Y:S01]  /*54f0*/  @!P1 IMAD.X R6, RZ, RZ, R17, P0 ;  /* 0x000000ffff069224 */ /* 0x000fe200000e0611 */
        /* <DEDUP_REMOVED lines=8> */
.L_x_212:
[----:B------:R-:W-:Y:S01]  /*5580*/  @!P1 R2UR UR5, R8 ;  /* 0x00000000080592ca */ /* 0x000fe200000e0000 */
[----:B------:R-:W-:Y:S01]  /*5590*/  VOTEU.ALL UP0, P1 ;  /* 0x0000000000ff7886 */ /* 0x000fe20000800000 */
[----:B------:R-:W-:Y:S01]  /*55a0*/  @!P1 R2UR UR4, R6 ;  /* 0x00000000060492ca */ /* 0x000fe200000e0000 */
[----:B--2---:R-:W-:Y:S01]  /*55b0*/  @!P1 IMAD.MOV.U32 R0, RZ, RZ, 0x1000 ;  /* 0x00001000ff009424 */ /* 0x004fe200078e00ff */
[----:B------:R-:W-:Y:S01]  /*55c0*/  UMOV UR6, 0x0 ;  /* 0x0000000000067882 */ /* 0x000fe20000000000 */
[----:B------:R-:W-:Y:S01]  /*55d0*/  UMOV UR7, 0x10000000 ;  /* 0x1000000000077882 */ /* 0x000fe20000000000 */
[----:B------:R-:W-:Y:S01]  /*55e0*/  @!UP0 UIADD3 UR18, UPT, UPT, UR34, 0x40, URZ ;  /* 0x0000004022128890 */ /* 0x000fe2000fffe0ff */
[----:B------:R-:W-:Y:S01]  /*55f0*/  VIADD R14, R14, 0x1 ;  /* 0x000000010e0e7836 */ /* 0x000fe20000000000 */
[----:B------:R-:W-:Y:S01]  /*5600*/  @!UP0 UIADD3 UR16, UPT, UPT, UR21, 0x2400, URZ ;  /* 0x0000240015108890 */ /* 0x000fe2000fffe0ff */
[----:B------:R-:W-:Y:S01]  /*5610*/  VOTEU.ALL UP0, P1 ;  /* 0x0000000000ff7886 */ /* 0x000fe20000800000 */
[----:B------:R-:W-:Y:S01]  /*5620*/  UMOV UR19, UR35 ;  /* 0x0000002300137c82 */ /* 0x000fe20008000000 */
[----:B------:R-:W-:Y:S02]  /*5630*/  UMOV UR20, UR36 ;  /* 0x0000002400147c82 */ /* 0x000fe40008000000 */
        /* <DEDUP_REMOVED lines=10> */
.L_x_214:
[----:B------:R-:W-:Y:S01]  /*56e0*/  @!P1 IADD3 R6, P0, PT, R16, 0x580, RZ ;  /* 0x0000058010069810 */ /* 0x000fe20007f1e0ff */
[----:B------:R-:W-:Y:S01]  /*56f0*/  VOTEU.ALL UP0, P1 ;  /* 0x0000000000ff7886 */ /* 0x000fe20000800000 */
[----:B------:R-:W-:Y:S01]  /*5700*/  UMOV UR6, 0x0 ;  /* 0x0000000000067882 */ /* 0x000fe20000000000 */
[----:B------:R-:W-:Y:S01]  /*5710*/  UMOV UR7, 0x10000000 ;  /* 0x1000000000077882 */ /* 0x000fe20000000000 */
[----:B------:R-:W-:Y:S01]  /*5720*/  @!P1 R2UR UR5, R6 ;  /* 0x00000000060592ca */ /* 0x000fe200000e0000 */
[----:B--2---:R-:W-:Y:S01]  /*5730*/  @!P1 IMAD.X R0, RZ, RZ, R17, P0 ;  /* 0x000000ffff009224 */ /* 0x004fe200000e0611 */
[----:B------:R-:W-:Y:S01]  /*5740*/  @!UP0 UIADD3 UR10, UPT, UPT, UR34, 0x60, URZ ;  /* 0x00000060220a8890 */ /* 0x000fe2000fffe0ff */
[----:B------:R-:W-:Y:S01]  /*5750*/  R2UR UR18, R47 ;  /* 0x000000002f1272ca */ /* 0x000fe200000e0000 */
[----:B------:R-:W-:Y:S01]  /*5760*/  @!UP0 UIADD3 UR8, UPT, UPT, UR21, 0x3400, URZ ;  /* 0x0000340015088890 */ /* 0x000fe2000fffe0ff */
[----:B------:R-:W-:Y:S01]  /*5770*/  R2UR UR16, R48 ;  /* 0x00000000301072ca */ /* 0x000fe200000e0000 */
[----:B------:R-:W-:Y:S01]  /*5780*/  @!UP0 UIADD3 UR9, UPT, UPT, UR21, 0x128, URZ ;  /* 0x0000012815098890 */ /* 0x000fe2000fffe0ff */
[----:B------:R-:W-:Y:S01]  /*5790*/  @!P1 R2UR UR4, R0 ;  /* 0x00000000000492ca */ /* 0x000fe200000e0000 */
[----:B------:R-:W-:Y:S01]  /*57a0*/  VOTEU.ALL UP0, P1 ;  /* 0x0000000000ff7886 */ /* 0x000fe20000800000 */
[----:B------:R-:W-:Y:S01]  /*57b0*/  UMOV UR11, UR35 ;  /* 0x00000023000b7c82 */ /* 0x000fe20008000000 */
[----:B------:R-:W-:Y:S01]  /*57c0*/  UMOV UR12, UR36 ;  /* 0x00000024000c7c82 */ /* 0x000fe20008000000 */
[C---:B------:R-:W-:Y:S01]  /*57d0*/  ISETP.NE.AND P0, PT, R14.reuse, 0x2, PT ;  /* 0x000000020e00780c */ /* 0x040fe20003f05270 */
[----:B------:R-:W-:Y:S01]  /*57e0*/  UPLOP3.LUT UP3, UPT, UPT, UPT, UPT, 0x80, 0x8 ;  /* 0x000000000008789c */ /* 0x000fe20003f6f070 */
[----:B------:R-:W-:Y:S01]  /*57f0*/  IMAD.U32 R8, RZ, RZ, UR5 ;  /* 0x00000005ff087e24 */ /* 0x000fe2000f8e00ff */
[----:B------:R-:W-:Y:S01]  /*5800*/  LOP3.LUT R15, R15, 0x1, RZ, 0x3c, !PT ;  /* 0x000000010f0f7812 */ /* 0x000fe200078e3cff */
[----:B------:R-:W-:Y:S01]  /*5810*/  UMOV UR36, UR29 ;  /* 0x0000001d00247c82 */ /* 0x000fe20008000000 */
[----:B------:R-:W-:Y:S01]  /*5820*/  SEL R0, RZ, 0x1, P0 ;  /* 0x00000001ff007807 */ /* 0x000fe20000000000 */
[----:B------:R-:W-:Y:S01]  /*5830*/  UIADD3 UR20, UPT, UPT, UR13, UR18, URZ ;  /* 0x000000120d147290 */ /* 0x000fe2000fffe0ff */
[----:B------:R-:W-:Y:S01]  /*5840*/  SEL R14, R14, RZ, P0 ;  /* 0x000000ff0e0e7207 */ /* 0x000fe20000000000 */
[----:B------:R-:W-:Y:S01]  /*5850*/  UIADD3 UR16, UPT, UPT, UR14, UR16, URZ ;  /* 0x000000100e107290 */ /* 0x000fe2000fffe0ff */
[----:B------:R-:W-:Y:S01]  /*5860*/  IMAD.U32 R9, RZ, RZ, UR4 ;  /* 0x00000004ff097e24 */ /* 0x000fe2000f8e00ff */
[----:B------:R-:W-:Y:S02]  /*5870*/  @!P1 R2UR UR4, R8 ;  /* 0x00000000080492ca */ /* 0x000fe400000e0000 */
[----:B------:R-:W-:Y:S02]  /*5880*/  LOP3.LUT R13, R13, R0, RZ, 0x3c, !PT ;  /* 0x000000000d0d7212 */ /* 0x000fe400078e3cff */
[----:B------:R-:W-:Y:S11]  /*5890*/  @!P1 R2UR UR5, R9 ;  /* 0x00000000090592ca */ /* 0x000ff600000e0000 */
[----:B------:R-:W-:Y:S02]  /*58a0*/  @!UPT UIADD3 URZ, UPT, UPT, URZ, URZ, URZ ;  /* 0x000000fffffff290 */ /* 0x000fe4000fffe0ff */
[----:B------:R2:W-:Y:S01]  /*58b0*/  @!UP0 UTMALDG.3D [UR8], [UR4], desc[UR6] ;  /* 0x00000608040085b4 */ /* 0x0005e20008011000 */
[----:B------:R2:W-:Y:S01]  /*58c0*/  @!P1 SYNCS.ARRIVE.TRANS64.RED.A0TR RZ, [UR21+0x128], R7 ;  /* 0x00012807ffff99a7 */ /* 0x0005e20008300415 */
[----:B------:R-:W-:Y:S01]  /*58d0*/  SYNCS.ARRIVE.TRANS64.RED.A1T0 RZ, [UR37], RZ ;  /* 0x000000ffffff79a7 */ /* 0x000fe20008100425 */
[----:B------:R-:W-:Y:S05]  /*58e0*/  BRA.U UP1, `(.L_x_99) ;  /* 0xfffffff101707547 */ /* 0x000fea000b83ffff */
[----:B------:R-:W-:-:S04]  /*58f0*/  SHF.L.U32 R2, R15, 0x1f, RZ ;  /* 0x0000001f0f027819 */ /* 0x000fc800000006ff */
[----:B------:R-:W3:Y:S02]  /*5900*/  SYNCS.PHASECHK.TRANS64.TRYWAIT P0, [UR21+0x130], R2 ;  /* 0x00013002ff0075a7 */ /* 0x000ee40008001115 */
[----:B---3--:R-:W-:Y:S05]  /*5910*/  @!P0 BRA `(.L_x_100) ;  /* 0x0000004000fc8947 */ /* 0x008fea0003800000 */
.L_x_216:
[----:B------:R-:W4:Y:S02]  /*5920*/  SYNCS.PHASECHK.TRANS64.TRYWAIT P0, [UR21+0x138], R2 ;  /* 0x00013802ff0075a7 */ /* 0x000f240008001115 */
[----:B----4-:R-:W-:Y:S05]  /*5930*/  @!P0 BRA `(.L_x_101) ;  /* 0x00000044000c8947 */ /* 0x010fea0003800000 */
.L_x_218:
[----:B------:R-:W4:Y:S02]  /*5940*/  SYNCS.PHASECHK.TRANS64.TRYWAIT P0, [UR21+0x140], R2 ;  /* 0x00014002ff0075a7 */ /* 0x000f240008001115 */
[----:B----4-:R-:W-:Y:S05]  /*5950*/  @!P0 BRA `(.L_x_102) ;  /* 0x00000044001c8947 */ /* 0x010fea0003800000 */
.L_x_220:
[----:B---3--:R-:W-:-:S07]  /*5960*/  MOV R0, UR21 ;  /* 0x0000001500007c02 */ /* 0x008fce0008000f00 */
.L_x_103:
[----:B---3--:R-:W-:-:S04]  /*5970*/  SHF.L.U32 R2, R15, 0x1f, RZ ;  /* 0x0000001f0f027819 */ /* 0x008fc800000006ff */
[----:B------:R3:W4:Y:S03]  /*5980*/  SYNCS.PHASECHK.TRANS64.TRYWAIT P0, [R0+URZ+0x148], R2 ;  /* 0x00014802000075a7 */ /* 0x00072600080011ff */
[----:B----4-:R-:W-:Y:S05]  /*5990*/  @!P0 NANOSLEEP.SYNCS 0x989680 ;  /* 0x009896800000895d */ /* 0x010fea0003900000 */
[----:B------:R-:W4:Y:S02]  /*59a0*/  @!P0 SYNCS.PHASECHK.TRANS64 P0, [R0+URZ+0x148], R2 ;  /* 0x00014802000085a7 */ /* 0x000f2400080010ff */
[----:B-12-4-:R-:W-:Y:S05]  /*59b0*/  @P0 EXIT ;  /* 0x000000000000094d */ /* 0x016fea0003800000 */
[----:B------:R-:W-:Y:S05]  /*59c0*/  BRA `(.L_x_103) ;  /* 0xfffffffc00e87947 */ /* 0x000fea000383ffff */
.L_x_88:
[----:B------:R-:W-:-:S06]  /*59d0*/  UISETP.GE.AND UP0, UPT, UR17, 0x4, UPT ;  /* 0x000000041100788c */ /* 0x000fcc000bf06270 */
[----:B------:R-:W-:-:S13]  /*59e0*/  PLOP3.LUT P0, PT, PT, PT, UP0, 0x80, 0x8 ;  /* 0x000000000008781c */ /* 0x000fda0003f0f008 */
[----:B-1----:R-:W-:Y:S05]  /*59f0*/  @!P0 EXIT ;  /* 0x000000000000894d */ /* 0x002fea0003800000 */
[----:B------:R-:W1:Y:S08]  /*5a00*/  S2UR UR4, SR_CgaCtaId ;  /* 0x00000000000479c3 */ /* 0x000e700000008800 */
[----:B------:R-:W-:Y:S01]  /*5a10*/  BAR.SYNC.DEFER_BLOCKING 0x6, 0xa0 ;  /* 0x0182800000007b1d */ /* 0x000fe20000010000 */
[C---:B------:R-:W-:Y:S01]  /*5a20*/  IMAD.SHL.U32 R3, R57.reuse, 0x20, RZ ;  /* 0x0000002039037824 */ /* 0x040fe200078e00ff */
[----:B------:R-:W-:Y:S01]  /*5a30*/  SHF.R.U32.HI R4, RZ, 0x1, R57 ;  /* 0x00000001ff047819 */ /* 0x000fe20000011639 */
[C---:B------:R-:W-:Y:S01]  /*5a40*/  IMAD.SHL.U32 R2, R57.reuse, 0x10, RZ ;  /* 0x0000001039027824 */ /* 0x040fe200078e00ff */
[C---:B------:R-:W-:Y:S01]  /*5a50*/  LOP3.LUT P0, RZ, R57.reuse, 0x4, RZ, 0xc0, !PT ;  /* 0x0000000439ff7812 */ /* 0x040fe2000780c0ff */
[----:B------:R-:W-:Y:S01]  /*5a60*/  IMAD.U32 R23, R57, 0x10000, RZ ;  /* 0x0001000039177824 */ /* 0x000fe200078e00ff */
[----:B------:R-:W-:-:S02]  /*5a70*/  UMOV UR44, 0x400 ;  /* 0x00000400002c7882 */ /* 0x000fc40000000000 */
[----:B------:R-:W2:Y:S01]  /*5a80*/  LDC.64 R42, c[0x0][0x8b0] ;  /* 0x00022c00ff2a7b82 */ /* 0x000ea20000000a00 */
[----:B------:R-:W-:Y:S01]  /*5a90*/  LOP3.LUT R5, R3, 0xc0, RZ, 0xc0, !PT ;  /* 0x000000c003057812 */ /* 0x000fe200078ec0ff */
[----:B------:R-:W-:Y:S01]  /*5aa0*/  IMAD.SHL.U32 R44, R57, 0x4, RZ ;  /* 0x00000004392c7824 */ /* 0x000fe200078e00ff */
[----:B------:R-:W-:Y:S01]  /*5ab0*/  LOP3.LUT R2, R2, 0x600, RZ, 0xc0, !PT ;  /* 0x0000060002027812 */ /* 0x000fe200078ec0ff */
[----:B------:R-:W-:Y:S01]  /*5ac0*/  IMAD.MOV.U32 R56, RZ, RZ, 0x20 ;  /* 0x00000020ff387424 */ /* 0x000fe200078e00ff */
[----:B------:R-:W-:Y:S01]  /*5ad0*/  LOP3.LUT R4, R5, 0x8, R4, 0xf8, !PT ;  /* 0x0000000805047812 */ /* 0x000fe200078ef804 */
[----:B------:R-:W-:Y:S01]  /*5ae0*/  IMAD.MOV.U32 R55, RZ, RZ, 0x1 ;  /* 0x00000001ff377424 */ /* 0x000fe200078e00ff */
[--C-:B------:R-:W-:Y:S01]  /*5af0*/  LOP3.LUT R2, R2, 0x20, R3.reuse, 0xf8, !PT ;  /* 0x0000002002027812 */ /* 0x100fe200078ef803 */
[----:B------:R-:W3:Y:S01]  /*5b00*/  LDC.64 R40, c[0x0][0x8a8] ;  /* 0x00022a00ff287b82 */ /* 0x000ee20000000a00 */
[----:B------:R-:W-:Y:S01]  /*5b10*/  LOP3.LUT R23, R23, 0x600000, RZ, 0xc0, !PT ;  /* 0x0060000017177812 */ /* 0x000fe200078ec0ff */
[----:B------:R-:W-:Y:S01]  /*5b20*/  IMAD.MOV.U32 R22, RZ, RZ, RZ ;  /* 0x000000ffff167224 */ /* 0x000fe200078e00ff */
[----:B------:R-:W-:Y:S01]  /*5b30*/  LOP3.LUT R44, R4, 0x18, R44, 0x78, !PT ;  /* 0x00000018042c7812 */ /* 0x000fe200078e782c */
[----:B------:R-:W-:Y:S01]  /*5b40*/  IMAD.MOV.U32 R54, RZ, RZ, RZ ;  /* 0x000000ffff367224 */ /* 0x000fe200078e00ff */
[----:B------:R-:W-:-:S02]  /*5b50*/  LOP3.LUT R2, R2, 0x100, R3, 0xf8, !PT ;  /* 0x0000010002027812 */ /* 0x000fc400078ef803 */
[----:B------:R-:W-:Y:S02]  /*5b60*/  CS2R R52, SRZ ;  /* 0x0000000000347805 */ /* 0x000fe4000001ff00 */
[----:B------:R-:W-:Y:S01]  /*5b70*/  LOP3.LUT R57, R57, 0x60, RZ, 0xc0, !PT ;  /* 0x0000006039397812 */ /* 0x000fe200078ec0ff */
[----:B-1----:R-:W-:Y:S01]  /*5b80*/  ULEA UR44, UR4, UR44, 0x18 ;  /* 0x0000002c042c7291 */ /* 0x002fe2000f8ec0ff */
[----:B------:R-:W-:Y:S01]  /*5b90*/  LOP3.LUT R44, R2, R44, RZ, 0xfc, !PT ;  /* 0x0000002c022c7212 */ /* 0x000fe200078efcff */
[----:B------:R-:W1:Y:S01]  /*5ba0*/  LDCU UR59, c[0x0][0x370] ;  /* 0x00006e00ff3b77ac */ /* 0x000e620008000800 */
[----:B------:R-:W-:Y:S01]  /*5bb0*/  SEL R56, R56, 0xffffffe0, !P0 ;  /* 0xffffffe038387807 */ /* 0x000fe20004000000 */
[----:B------:R-:W-:Y:S01]  /*5bc0*/  UIADD3 UR4, UPT, UPT, UR44, 0x400, URZ ;  /* 0x000004002c047890 */ /* 0x000fe2000fffe0ff */
[----:B------:R-:W4:Y:S04]  /*5bd0*/  LDCU UR43, c[0x0][0xb0c] ;  /* 0x00016180ff2b77ac */ /* 0x000f280008000800 */
[----:B------:R-:W1:Y:S01]  /*5be0*/  LDS R0, [UR44+0x210] ;  /* 0x0002102cff007984 */ /* 0x000e620008000800 */
[----:B------:R-:W-:Y:S01]  /*5bf0*/  IMAD.U32 R50, RZ, RZ, UR4 ;  /* 0x00000004ff327e24 */ /* 0x000fe2000f8e00ff */
[----:B------:R-:W1:Y:S01]  /*5c00*/  LDCU UR39, c[0x0][0xb30] ;  /* 0x00016600ff2777ac */ /* 0x000e620008000800 */
[----:B------:R-:W1:Y:S01]  /*5c10*/  LDCU.64 UR56, c[0x0][0x888] ;  /* 0x00011100ff3877ac */ /* 0x000e620008000a00 */
[----:B------:R-:W1:Y:S01]  /*5c20*/  LDCU.64 UR40, c[0x0][0xb28] ;  /* 0x00016500ff2877ac */ /* 0x000e620008000a00 */
[----:B------:R-:W1:Y:S01]  /*5c30*/  LDCU.64 UR62, c[0x0][0x890] ;  /* 0x00011200ff3e77ac */ /* 0x000e620008000a00 */
[----:B------:R-:W1:Y:S01]  /*5c40*/  LDCU.128 UR52, c[0x0][0xb10] ;  /* 0x00016200ff3477ac */ /* 0x000e620008000c00 */
[----:B------:R-:W1:Y:S01]  /*5c50*/  LDCU UR58, c[0x0][0x374] ;  /* 0x00006e80ff3a77ac */ /* 0x000e620008000800 */
[----:B------:R-:W-:Y:S01]  /*5c60*/  UMOV UR47, URZ ;  /* 0x000000ff002f7c82 */ /* 0x000fe20008000000 */
[----:B------:R-:W-:Y:S01]  /*5c70*/  UMOV UR46, URZ ;  /* 0x000000ff002e7c82 */ /* 0x000fe20008000000 */
[----:B-1234-:R-:W-:-:S07]  /*5c80*/  IMAD.IADD R23, R0, 0x1, R23 ;  /* 0x0000000100177824 */ /* 0x01efce00078e0217 */
.L_x_147:
[C---:B------:R-:W-:Y:S02]  /*5c90*/  LEA R3, R52.reuse, UR44, 0x3 ;  /* 0x0000002c34037c11 */ /* 0x040fe4000f8e18ff */
[----:B------:R-:W-:Y:S02]  /*5ca0*/  SHF.L.U32 R0, R53, 0x1f, RZ ;  /* 0x0000001f35007819 */ /* 0x000fe400000006ff */
[----:B-1----:R-:W-:Y:S02]  /*5cb0*/  LEA R4, R52, UR44, 0x4 ;  /* 0x0000002c34047c11 */ /* 0x002fe4000f8e20ff */
[----:B------:R-:W1:Y:S02]  /*5cc0*/  SYNCS.PHASECHK.TRANS64.TRYWAIT P0, [R3+URZ+0x160], R0 ;  /* 0x00016000030075a7 */ /* 0x000e6400080011ff */
[----:B-12---:R-:W-:Y:S05]  /*5cd0*/  @!P0 BRA `(.L_x_104) ;  /* 0x0000004000548947 */ /* 0x006fea0003800000 */
.L_x_221:
[----:B------:R-:W2:Y:S01]  /*5ce0*/  LDS.128 R4, [R4+0x1f0] ;  /* 0x0001f00004047984 */ /* 0x000ea20000000c00 */
[----:B------:R-:W-:Y:S01]  /*5cf0*/  UISETP.GE.AND UP0, UPT, UR42, 0x1, UPT ;  /* 0x000000012a00788c */ /* 0x000fe2000bf06270 */
[----:B------:R-:W-:Y:S01]  /*5d00*/  @!PT LDS RZ, [RZ] ;  /* 0x00000000fffff984 */ /* 0x000fe20000000800 */
[----:B------:R-:W-:Y:S01]  /*5d10*/  @!PT LDS RZ, [RZ] ;  /* 0x00000000fffff984 */ /* 0x000fe20000000800 */
[----:B------:R-:W-:Y:S01]  /*5d20*/  @!PT LDS RZ, [RZ] ;  /* 0x00000000fffff984 */ /* 0x000fe20000000800 */
[----:B------:R-:W-:Y:S01]  /*5d30*/  @!PT LDS RZ, [RZ] ;  /* 0x00000000fffff984 */ /* 0x000fe20000000800 */
[----:B------:R3:W-:Y:S06]  /*5d40*/  MEMBAR.ALL.CTA ;  /* 0x0000000000007992 */ /* 0x0007ec0000008000 */
[----:B---3--:R-:W3:Y:S01]  /*5d50*/  FENCE.VIEW.ASYNC.S ;  /* 0x00000000000073c6 */ /* 0x008ee20000000000 */
[----:B--2---:R-:W-:Y:S11]  /*5d60*/  LOP3.LUT P0, RZ, R6, 0x1, RZ, 0xc0, !PT ;  /* 0x0000000106ff7812 */ /* 0x004ff6000780c0ff */
[----:B------:R-:W-:Y:S02]  /*5d70*/  @!UPT UIADD3 URZ, UPT, UPT, URZ, URZ, URZ ;  /* 0x000000fffffff290 */ /* 0x000fe4000fffe0ff */
[----:B---3--:R-:W-:Y:S01]  /*5d80*/  VOTEU.ANY UP1, P0 ;  /* 0x0000000000ff7886 */ /* 0x008fe20000020100 */
[----:B------:R-:W-:Y:S01]  /*5d90*/  PLOP3.LUT P0, PT, PT, PT, UP1, 0x80, 0x8 ;  /* 0x000000000008781c */ /* 0x000fe20003f0f018 */
[----:B------:R-:W-:Y:S11]  /*5da0*/  UP2UR UR61, UPR, URZ, 0x2 ;  /* 0x00000002ff3d7883 */ /* 0x000ff60008000000 */
[----:B------:R-:W-:Y:S01]  /*5db0*/  @!UPT UIADD3 URZ, UPT, UPT, URZ, URZ, URZ ;  /* 0x000000fffffff290 */ /* 0x000fe2000fffe0ff */
[----:B-1----:R-:W-:Y:S02]  /*5dc0*/  @P0 SHF.R.U32.HI R0, RZ, 0x10, R5 ;  /* 0x00000010ff000819 */ /* 0x002fe40000011605 */
        /* <DEDUP_REMOVED lines=12> */
[----:B------:R-:W2:Y:S01]  /*5e90*/  LDCU UR12, c[0x0][0xb20] ;  /* 0x00016400ff0c77ac */ /* 0x000ea20008000800 */
[----:B------:R-:W-:Y:S02]  /*5ea0*/  UIMAD.WIDE.U32 UR4, UR58, UR55, URZ ;  /* 0x000000373a0472a5 */ /* 0x000fe4000f8e00ff */
[----:B------:R-:W-:Y:S02]  /*5eb0*/  UIMAD.WIDE.U32 UR6, UR59, UR52, URZ ;  /* 0x000000343b0672a5 */ /* 0x000fe4000f8e00ff */
[----:B------:R-:W-:Y:S02]  /*5ec0*/  UISETP.NE.AND UP0, UPT, UR54, 0x1, UPT ;  /* 0x000000013600788c */ /* 0x000fe4000bf05270 */
[----:B------:R-:W-:Y:S02]  /*5ed0*/  UIMAD.WIDE.U32 UR8, UR37, UR55, URZ ;  /* 0x00000037250872a5 */ /* 0x000fe4000f8e00ff */
[----:B------:R-:W-:Y:S02]  /*5ee0*/  UIMAD.WIDE.U32 UR10, UR38, UR52, URZ ;  /* 0x00000034260a72a5 */ /* 0x000fe4000f8e00ff */
[----:B------:R-:W-:Y:S02]  /*5ef0*/  UISETP.NE.AND UP1, UPT, UR43, 0x1, UPT ;  /* 0x000000012b00788c */ /* 0x000fe4000bf25270 */
[----:B------:R-:W-:Y:S01]  /*5f00*/  UISETP.NE.AND UP2, UPT, UR42, 0x1, UPT ;  /* 0x000000012a00788c */ /* 0x000fe2000bf45270 */
[----:B------:R-:W-:Y:S02]  /*5f10*/  UMOV UR4, UR5 ;  /* 0x0000000500047c82 */ /* 0x000fe40008000000 */
[----:B--2---:R-:W-:Y:S03]  /*5f20*/  USHF.R.U32.HI UR5, URZ, UR12, UR4 ;  /* 0x0000000cff057299 */ /* 0x004fe60008011604 */
[----:B------:R-:W-:Y:S02]  /*5f30*/  UMOV UR4, UR7 ;  /* 0x0000000700047c82 */ /* 0x000fe40008000000 */
[----:B------:R-:W-:Y:S02]  /*5f40*/  USHF.R.U32.HI UR7, URZ, UR53, UR4 ;  /* 0x00000035ff077299 */ /* 0x000fe40008011604 */
[----:B------:R-:W-:Y:S02]  /*5f50*/  USEL UR4, UR58, UR5, !UP0 ;  /* 0x000000053a047287 */ /* 0x000fe4000c000000 */
[----:B------:R-:W-:Y:S01]  /*5f60*/  USEL UR7, UR59, UR7, !UP1 ;  /* 0x000000073b077287 */ /* 0x000fe2000c800000 */
[----:B------:R-:W-:Y:S01]  /*5f70*/  UMOV UR5, UR9 ;  /* 0x0000000900057c82 */ /* 0x000fe20008000000 */
[----:B------:R-:W-:Y:S02]  /*5f80*/  UIMAD.WIDE.U32 UR8, UR4, UR40, URZ ;  /* 0x00000028040872a5 */ /* 0x000fe4000f8e00ff */
[----:B------:R-:W-:Y:S03]  /*5f90*/  USHF.R.U32.HI UR6, URZ, UR12, UR5 ;  /* 0x0000000cff067299 */ /* 0x000fe60008011605 */
[----:B------:R-:W-:Y:S01]  /*5fa0*/  UMOV UR5, UR11 ;  /* 0x0000000b00057c82 */ /* 0x000fe20008000000 */
[----:B------:R-:W-:Y:S02]  /*5fb0*/  UIMAD.WIDE.U32 UR10, UR7, UR40, URZ ;  /* 0x00000028070a72a5 */ /* 0x000fe4000f8e00ff */
[----:B------:R-:W-:Y:S02]  /*5fc0*/  USHF.R.U32.HI UR12, URZ, UR53, UR5 ;  /* 0x00000035ff0c7299 */ /* 0x000fe40008011605 */
[----:B------:R-:W-:Y:S01]  /*5fd0*/  USEL UR6, UR37, UR6, !UP0 ;  /* 0x0000000625067287 */ /* 0x000fe2000c000000 */
[----:B------:R-:W-:Y:S02]  /*5fe0*/  UMOV UR5, UR9 ;  /* 0x0000000900057c82 */ /* 0x000fe40008000000 */
[----:B------:R-:W-:Y:S01]  /*5ff0*/  UMOV UR10, UR11 ;  /* 0x0000000b000a7c82 */ /* 0x000fe20008000000 */
[----:B------:R-:W-:Y:S02]  /*6000*/  @UP2 USHF.R.U32.HI UR4, URZ, UR41, UR5 ;  /* 0x00000029ff042299 */ /* 0x000fe40008011605 */
[----:B------:R-:W-:Y:S02]  /*6010*/  @UP2 USHF.R.U32.HI UR7, URZ, UR41, UR10 ;  /* 0x00000029ff072299 */ /* 0x000fe4000801160a */
[----:B------:R-:W-:Y:S02]  /*6020*/  UIMAD UR4, UR42, UR4, URZ ;  /* 0x000000042a0472a4 */ /* 0x000fe4000f8e02ff */
        /* <DEDUP_REMOVED lines=8> */
[----:B------:R-:W-:Y:S02]  /*60b0*/  USEL UR11, UR6, UR4, !UP2 ;  /* 0x00000004060b7287 */ /* 0x000fe4000d000000 */
[----:B------:R-:W-:Y:S02]  /*60c0*/  UIADD3 UR8, UPT, UPT, -UR5, URZ, URZ ;  /* 0x000000ff05087290 */ /* 0x000fe4000fffe1ff */
[----:B------:R-:W-:Y:S01]  /*60d0*/  UIADD3 UR10, UPT, UPT, -UR11, URZ, URZ ;  /* 0x000000ff0b0a7290 */ /* 0x000fe2000fffe1ff */
[----:B------:R-:W-:Y:S01]  /*60e0*/  @!UP0 UMOV UR4, UR9 ;  /* 0x0000000900048c82 */ /* 0x000fe20008000000 */
[----:B------:R-:W-:Y:S02]  /*60f0*/  UIADD3 UR9, UPT, UPT, -UR6, URZ, URZ ;  /* 0x000000ff06097290 */ /* 0x000fe4000fffe1ff */
[----:B------:R-:W-:Y:S02]  /*6100*/  @!UP0 USHF.R.U32.HI UR4, URZ, UR41, UR4 ;  /* 0x00000029ff048299 */ /* 0x000fe40008011604 */
[----:B------:R-:W-:Y:S02]  /*6110*/  UIMAD UR10, UR42, UR10, UR6 ;  /* 0x0000000a2a0a72a4 */ /* 0x000fe4000f8e0206 */
[----:B------:R-:W-:Y:S04]  /*6120*/  @!UP0 USEL UR4, UR5, UR4, !UP2 ;  /* 0x0000000405048287 */ /* 0x000fe8000d000000 */
[----:B------:R-:W-:Y:S02]  /*6130*/  @!UP0 UIMAD UR10, UR7, UR10, UR4 ;  /* 0x0000000a070a82a4 */ /* 0x000fe4000f8e0204 */
[----:B------:R-:W-:Y:S02]  /*6140*/  @!UP0 UIADD3 UR11, UPT, UPT, UR11, -UR4, URZ ;  /* 0x800000040b0b8290 */ /* 0x000fe4000fffe0ff */
[----:B------:R-:W-:Y:S02]  /*6150*/  UIMAD UR7, UR43, UR8, UR38 ;  /* 0x000000082b0772a4 */ /* 0x000fe4000f8e0226 */
[----:B------:R-:W-:Y:S02]  /*6160*/  @!UP0 UIMAD UR6, UR11, UR42, UR5 ;  /* 0x0000002a0b0682a4 */ /* 0x000fe4000f8e0205 */
[----:B------:R-:W-:Y:S01]  /*6170*/  UIMAD UR4, UR54, UR9, UR37 ;  /* 0x00000009360472a4 */ /* 0x000fe2000f8e0225 */
[----:B------:R-:W-:Y:S02]  /*6180*/  @!UP0 UMOV UR5, UR10 ;  /* 0x0000000a00058c82 */ /* 0x000fe40008000000 */
[----:B------:R-:W-:Y:S02]  /*6190*/  UIMAD UR38, UR5, UR43, UR7 ;  /* 0x0000002b052672a4 */ /* 0x000fe4000f8e0207 */
[----:B------:R-:W-:Y:S11]  /*61a0*/  UIMAD UR37, UR6, UR54, UR4 ;  /* 0x00000036062572a4 */ /* 0x000ff6000f8e0204 */
[----:B------:R-:W-:Y:S01]  /*61b0*/  @!UPT UIADD3 URZ, UPT, UPT, URZ, URZ, URZ ;  /* 0x000000fffffff290 */ /* 0x000fe2000fffe0ff */
.L_x_105:
[----:B------:R-:W-:Y:S01]  /*61c0*/  UISETP.NE.AND UP0, UPT, UR39, 0x1, UPT ;  /* 0x000000012700788c */ /* 0x000fe2000bf05270 */
[----:B------:R-:W-:Y:S01]  /*61d0*/  LOP3.LUT P0, RZ, R50, 0x1b0, RZ, 0xc0, !PT ;  /* 0x000001b032ff7812 */ /* 0x000fe2000780c0ff */
[----:B------:R-:W-:Y:S01]  /*61e0*/  USHF.L.U32 UR50, UR16, 0x6, URZ ;  /* 0x0000000610327899 */ /* 0x000fe200080006ff */
[----:B------:R-:W-:Y:S01]  /*61f0*/  BSSY.RECONVERGENT B6, `(.L_x_106) ;  /* 0x0000034000067945 */ /* 0x000fe20003800200 */
[----:B------:R-:W-:Y:S01]  /*6200*/  USHF.L.U32 UR49, UR20, 0x7, URZ ;  /* 0x0000000714317899 */ /* 0x000fe200080006ff */
[----:B------:R-:W-:Y:S06]  /*6210*/  IADD3 R52, PT, PT, R52, 0x1, RZ ;  /* 0x0000000134347810 */ /* 0x000fec0007ffe0ff */
[----:B------:R-:W2:Y:S01]  /*6220*/  @!UP0 LDCU.128 UR12, c[0x0][0xb10] ;  /* 0x00016200ff0c87ac */ /* 0x000ea20008000c00 */
[----:B------:R-:W3:Y:S01]  /*6230*/  @!UP0 LDCU UR5, c[0x0][0xb0c] ;  /* 0x00016180ff0587ac */ /* 0x000ee20008000800 */
[----:B------:R-:W4:Y:S01]  /*6240*/  @!UP0 LDCU UR10, c[0x0][0xb20] ;  /* 0x00016400ff0a87ac */ /* 0x000f220008000800 */
[----:B--2---:R-:W-:Y:S02]  /*6250*/  UIMAD.WIDE.U32 UR8, UR38, UR12, URZ ;  /* 0x0000000c260872a5 */ /* 0x004fe4000f8e00ff */
[----:B------:R-:W-:Y:S02]  /*6260*/  UIMAD.WIDE.U32 UR6, UR37, UR15, URZ ;  /* 0x0000000f250672a5 */ /* 0x000fe4000f8e00ff */
[----:B------:R-:W-:Y:S03]  /*6270*/  @!UP0 UISETP.NE.AND UP1, UPT, UR14, 0x1, UPT ;  /* 0x000000010e00888c */ /* 0x000fe6000bf25270 */
[----:B------:R-:W-:Y:S01]  /*6280*/  @!UP0 UMOV UR4, UR9 ;  /* 0x0000000900048c82 */ /* 0x000fe20008000000 */
[----:B---3--:R-:W-:Y:S02]  /*6290*/  @!UP0 UISETP.NE.AND UP2, UPT, UR5, 0x1, UPT ;  /* 0x000000010500888c */ /* 0x008fe4000bf45270 */
[----:B------:R-:W-:Y:S01]  /*62a0*/  @!UP0 USHF.R.U32.HI UR4, URZ, UR13, UR4 ;  /* 0x0000000dff048299 */ /* 0x000fe20008011604 */
[----:B------:R-:W-:Y:S02]  /*62b0*/  @!UP0 UMOV UR6, UR7 ;  /* 0x0000000700068c82 */ /* 0x000fe40008000000 */
[----:B----4-:R-:W-:Y:S02]  /*62c0*/  @!UP0 USHF.R.U32.HI UR6, URZ, UR10, UR6 ;  /* 0x0000000aff068299 */ /* 0x010fe40008011606 */
[----:B------:R-:W-:Y:S02]  /*62d0*/  @!UP0 USEL UR7, UR38, UR4, !UP2 ;  /* 0x0000000426078287 */ /* 0x000fe4000d000000 */
[----:B------:R-:W-:Y:S04]  /*62e0*/  @!UP0 USEL UR6, UR37, UR6, !UP1 ;  /* 0x0000000625068287 */ /* 0x000fe8000c800000 */
[----:B------:R-:W-:Y:S02]  /*62f0*/  @!UP0 UIADD3 UR4, UPT, UPT, -UR7, UR6, URZ ;  /* 0x0000000607048290 */ /* 0x000fe4000fffe1ff */
[----:B------:R-:W-:Y:S02]  /*6300*/  @!UP0 UIADD3 UR6, UPT, UPT, UR7, -UR6, URZ ;  /* 0x8000000607068290 */ /* 0x000fe4000fffe0ff */
[----:B------:R-:W-:Y:S02]  /*6310*/  @!UP0 UIMAD UR38, UR4, UR5, UR38 ;  /* 0x00000005042682a4 */ /* 0x000fe4000f8e0226 */
[----:B------:R-:W-:Y:S01]  /*6320*/  @!UP0 UIMAD UR37, UR6, UR14, UR37 ;  /* 0x0000000e062582a4 */ /* 0x000fe2000f8e0225 */
[----:B------:R-:W-:Y:S11]  /*6330*/  @!P0 BRA `(.L_x_107) ;  /* 0x00000000007c8947 */ /* 0x000ff60003800000 */
[----:B------:R-:W2:Y:S01]  /*6340*/  LDCU.64 UR8, c[0x4][0x80] ;  /* 0x01001000ff0877ac */ /* 0x000ea20008000a00 */
[----:B------:R-:W-:Y:S01]  /*6350*/  MOV R2, 0x0 ;  /* 0x0000000000027802 */ /* 0x000fe20000000f00 */
[----:B------:R-:W-:Y:S02]  /*6360*/  HFMA2 R12, -RZ, RZ, 0, 5.9604644775390625e-08 ;  /* 0x00000001ff0c7431 */ /* 0x000fe400000001ff */
[----:B------:R-:W-:Y:S01]  /*6370*/  IMAD.MOV.U32 R8, RZ, RZ, 0x70 ;  /* 0x00000070ff087424 */ /* 0x000fe200078e00ff */
[----:B------:R3:W4:Y:S01]  /*6380*/  LDC.64 R14, c[0x4][R2] ;  /* 0x01000000020e7b82 */ /* 0x0007220000000a00 */
[----:B------:R-:W1:Y:S01]  /*6390*/  LDCU.64 UR6, c[0x4][0x88] ;  /* 0x01001100ff0677ac */ /* 0x000e620008000a00 */
[----:B------:R-:W-:Y:S01]  /*63a0*/  IMAD.MOV.U32 R13, RZ, RZ, RZ ;  /* 0x000000ffff0d7224 */ /* 0x000fe200078e00ff */
[----:B------:R-:W1:Y:S01]  /*63b0*/  LDCU.64 UR4, c[0x4][0x8] ;  /* 0x01000100ff0477ac */ /* 0x000e620008000a00 */
[----:B--2---:R-:W-:Y:S01]  /*63c0*/  MOV R5, UR9 ;  /* 0x0000000900057c02 */ /* 0x004fe20008000f00 */
[----:B------:R-:W-:Y:S01]  /*63d0*/  IMAD.U32 R4, RZ, RZ, UR8 ;  /* 0x00000008ff047e24 */ /* 0x000fe2000f8e00ff */
[----:B-1----:R-:W-:Y:S01]  /*63e0*/  MOV R7, UR7 ;  /* 0x0000000700077c02 */ /* 0x002fe20008000f00 */
[----:B------:R-:W-:Y:S01]  /*63f0*/  IMAD.U32 R6, RZ, RZ, UR6 ;  /* 0x00000006ff067e24 */ /* 0x000fe2000f8e00ff */
[----:B------:R-:W-:Y:S01]  /*6400*/  MOV R11, UR5 ;  /* 0x00000005000b7c02 */ /* 0x000fe20008000f00 */
[----:B------:R-:W-:Y:S02]  /*6410*/  IMAD.U32 R10, RZ, RZ, UR4 ;  /* 0x00000004ff0a7e24 */ /* 0x000fe4000f8e00ff */
[----:B------:R-:W-:Y:S07]  /*6420*/  LEPC R20, `(.L_x_108) ;  /* 0x000000001014794e */ /* 0x000fee0000000000 */
[----:B---345:R-:W-:Y:S05]  /*6430*/  CALL.ABS.NOINC R14 ;  /* 0x000000000e007343 */ /* 0x038fea0003c00000 */
.L_x_108:
[----:B------:R-:W1:Y:S01]  /*6440*/  LDCU.64 UR8, c[0x4][0x80] ;  /* 0x01001000ff0877ac */ /* 0x000e620008000a00 */
[----:B------:R-:W2:Y:S01]  /*6450*/  LDC.64 R2, c[0x4][R2] ;  /* 0x0100000002027b82 */ /* 0x000ea20000000a00 */
[----:B------:R-:W-:Y:S02]  /*6460*/  HFMA2 R12, -RZ, RZ, 0, 5.9604644775390625e-08 ;  /* 0x00000001ff0c7431 */ /* 0x000fe400000001ff */
[----:B------:R-:W-:Y:S02]  /*6470*/  IMAD.MOV.U32 R8, RZ, RZ, 0x70 ;  /* 0x00000070ff087424 */ /* 0x000fe400078e00ff */
[----:B------:R-:W-:Y:S01]  /*6480*/  IMAD.MOV.U32 R13, RZ, RZ, RZ ;  /* 0x000000ffff0d7224 */ /* 0x000fe200078e00ff */
[----:B------:R-:W3:Y:S01]  /*6490*/  LDCU.64 UR6, c[0x4][0x88] ;  /* 0x01001100ff0677ac */ /* 0x000ee20008000a00 */
[----:B------:R-:W4:Y:S01]  /*64a0*/  LDCU.64 UR4, c[0x4][0x8] ;  /* 0x01000100ff0477ac */ /* 0x000f220008000a00 */
[----:B-1----:R-:W-:Y:S02]  /*64b0*/  MOV R4, UR8 ;  /* 0x0000000800047c02 */ /* 0x002fe40008000f00 */
[----:B------:R-:W-:Y:S02]  /*64c0*/  MOV R5, UR9 ;  /* 0x0000000900057c02 */ /* 0x000fe40008000f00 */
[----:B---3--:R-:W-:Y:S01]  /*64d0*/  MOV R7, UR7 ;  /* 0x0000000700077c02 */ /* 0x008fe20008000f00 */
[----:B------:R-:W-:Y:S01]  /*64e0*/  IMAD.U32 R6, RZ, RZ, UR6 ;  /* 0x00000006ff067e24 */ /* 0x000fe2000f8e00ff */
[----:B----4-:R-:W-:Y:S01]  /*64f0*/  MOV R11, UR5 ;  /* 0x00000005000b7c02 */ /* 0x010fe20008000f00 */
[----:B------:R-:W-:Y:S02]  /*6500*/  IMAD.U32 R10, RZ, RZ, UR4 ;  /* 0x00000004ff0a7e24 */ /* 0x000fe4000f8e00ff */
[----:B------:R-:W-:Y:S07]  /*6510*/  LEPC R20, `(.L_x_107) ;  /* 0x000000001014794e */ /* 0x000fee0000000000 */
[----:B--2---:R-:W-:Y:S05]  /*6520*/  CALL.ABS.NOINC R2 ;  /* 0x0000000002007343 */ /* 0x004fea0003c00000 */
.L_x_107:
[----:B------:R-:W-:Y:S05]  /*6530*/  BSYNC.RECONVERGENT B6 ;  /* 0x0000000000067941 */ /* 0x000fea0003800200 */
.L_x_106:
[----:B------:R-:W-:Y:S01]  /*6540*/  R2UR UR4, R49 ;  /* 0x00000000310472ca */ /* 0x000fe200000e0000 */
[----:B------:R-:W-:Y:S01]  /*6550*/  UISETP.NE.U32.AND UP0, UPT, UR62, URZ, UPT ;  /* 0x000000ff3e00728c */ /* 0x000fe2000bf05070 */
[----:B------:R-:W-:Y:S02]  /*6560*/  ISETP.NE.U32.AND P4, PT, R42, RZ, PT ;  /* 0x000000ff2a00720c */ /* 0x000fe40003f85070 */
[----:B------:R-:W-:Y:S01]  /*6570*/  ISETP.NE.U32.AND P2, PT, RZ, UR56, PT ;  /* 0x00000038ff007c0c */ /* 0x000fe2000bf45070 */
[----:B------:R-:W-:Y:S01]  /*6580*/  UISETP.NE.AND.EX UP1, UPT, UR63, URZ, UPT, UP0 ;  /* 0x000000ff3f00728c */ /* 0x000fe2000bf25300 */
[----:B------:R-:W-:Y:S01]  /*6590*/  ISETP.NE.AND.EX P4, PT, R43, RZ, PT, P4 ;  /* 0x000000ff2b00720c */ /* 0x000fe20003f85340 */
[----:B------:R-:W-:Y:S01]  /*65a0*/  UPLOP3.LUT UP0, UPT, UPT, UPT, UPT, 0x40, 0x4 ;  /* 0x000000000004789c */ /* 0x000fe20003f0e870 */
[----:B------:R-:W-:Y:S05]  /*65b0*/  ISETP.NE.AND.EX P2, PT, RZ, UR57, PT, P2 ;  /* 0x00000039ff007c0c */ /* 0x000fea000bf45320 */
[----:B------:R-:W-:Y:S06]  /*65c0*/  UISETP.NE.AND UP2, UPT, UR4, URZ, UPT ;  /* 0x000000ff0400728c */ /* 0x000fec000bf45270 */
[----:B------:R-:W-:Y:S05]  /*65d0*/  PLOP3.LUT P1, PT, PT, PT, UP2, 0x80, 0x8 ;  /* 0x000000000008781c */ /* 0x000fea0003f2f028 */
[----:B------:R-:W-:Y:S06]  /*65e0*/  @UP2 UPLOP3.LUT UP0, UPT, UPT, UPT, UP1, 0x80, 0x8 ;  /* 0x000000000008289c */ /* 0x000fec0003f0f010 */
[----:B------:R-:W-:Y:S01]  /*65f0*/  PLOP3.LUT P0, PT, PT, PT, UP0, 0x80, 0x8 ;  /* 0x000000000008781c */ /* 0x000fe20003f0f008 */
[----:B------:R-:W-:Y:S01]  /*6600*/  @!UPT UIADD3 URZ, UPT, UPT, URZ, URZ, URZ ;  /* 0x000000fffffff290 */ /* 0x000fe2000fffe0ff */
[----:B------:R-:W-:Y:S11]  /*6610*/  BRA.U !UP1, `(.L_x_109) ;  /* 0x00000001093c7547 */ /* 0x000ff6000b800000 */
[----:B------:R-:W-:Y:S01]  /*6620*/  UISETP.NE.U32.AND UP0, UPT, UR56, URZ, UPT ;  /* 0x000000ff3800728c */ /* 0x000fe2000bf05070 */
[----:B-1----:R-:W-:Y:S01]  /*6630*/  HFMA2 R0, -RZ, RZ, 0, 5.9604644775390625e-08 ;  /* 0x00000001ff007431 */ /* 0x002fe200000001ff */
[----:B------:R-:W1:Y:S01]  /*6640*/  LDCU.64 UR8, c[0x0][0x358] ;  /* 0x00006b00ff0877ac */ /* 0x000e620008000a00 */
[----:B------:R-:W-:Y:S01]  /*6650*/  IMAD.MOV.U32 R45, RZ, RZ, 0x1 ;  /* 0x00000001ff2d7424 */ /* 0x000fe200078e00ff */
[----:B------:R-:W-:Y:S06]  /*6660*/  UISETP.NE.AND.EX UP0, UPT, UR57, URZ, UPT, UP0 ;  /* 0x000000ff3900728c */ /* 0x000fec000bf05300 */
[----:B------:R-:W-:Y:S05]  /*6670*/  PLOP3.LUT P3, PT, PT, PT, UP0, 0x80, 0x8 ;  /* 0x000000000008781c */ /* 0x000fea0003f6f008 */
[----:B------:R-:W2:Y:S01]  /*6680*/  @UP0 LDCU.64 UR4, c[0x0][0x888] ;  /* 0x00011100ff0407ac */ /* 0x000ea20008000a00 */
[----:B------:R-:W-:Y:S07]  /*6690*/  @UP0 UIMAD UR6, UR36, UR62, URZ ;  /* 0x0000003e240602a4 */ /* 0x000fee000f8e02ff */
[----:B------:R-:W-:Y:S01]  /*66a0*/  @!P3 PRMT R45, R0, 0x7610, R45 ;  /* 0x00007610002db816 */ /* 0x000fe2000000002d */
[----:B--2---:R-:W-:Y:S06]  /*66b0*/  @UP0 UIMAD.WIDE UR4, UR6, 0x4, UR4 ;  /* 0x00000004060408a5 */ /* 0x004fec000f8e0204 */
[----:B------:R-:W-:Y:S01]  /*66c0*/  IMAD.U32 R2, RZ, RZ, UR4 ;  /* 0x00000004ff027e24 */ /* 0x000fe2000f8e00ff */
[----:B------:R-:W-:Y:S04]  /*66d0*/  MOV R3, UR5 ;  /* 0x0000000500037c02 */ /* 0x000fe80008000f00 */
[----:B------:R-:W2:Y:S01]  /*66e0*/  @!UP0 LDCU UR4, c[0x0][0x880] ;  /* 0x00011000ff0487ac */ /* 0x000ea20008000800 */
[----:B-1---5:R3:W5:Y:S02]  /*66f0*/  @P3 LDG.E R27, desc[UR8][R2.64] ;  /* 0x00000008021b3981 */ /* 0x022764000c1e1900 */
[----:B--23--:R-:W-:Y:S02]  /*6700*/  @!P3 IMAD.U32 R27, RZ, RZ, UR4 ;  /* 0x00000004ff1bbe24 */ /* 0x00cfe4000f8e00ff */
.L_x_109:
[----:B------:R-:W-:Y:S05]  /*6710*/  @!P4 BRA `(.L_x_110) ;  /* 0x000000000024c947 */ /* 0x000fea0003800000 */
[----:B------:R-:W-:Y:S01]  /*6720*/  ISETP.NE.U32.AND P3, PT, R40, RZ, PT ;  /* 0x000000ff2800720c */ /* 0x000fe20003f65070 */
[----:B------:R-:W2:Y:S03]  /*6730*/  LDCU.64 UR4, c[0x0][0x358] ;  /* 0x00006b00ff0477ac */ /* 0x000ea60008000a00 */
[----:B------:R-:W-:Y:S11]  /*6740*/  ISETP.NE.AND.EX P3, PT, R41, RZ, PT, P3 ;  /* 0x000000ff2900720c */ /* 0x000ff60003f65330 */
[----:B------:R-:W-:Y:S02]  /*6750*/  @!UPT UIADD3 URZ, UPT, UPT, URZ, URZ, URZ ;  /* 0x000000fffffff290 */ /* 0x000fe4000fffe0ff */
[----:B------:R-:W3:Y:S01]  /*6760*/  @P3 LDC.64 R2, c[0x0][0x8a8] ;  /* 0x00022a00ff023b82 */ /* 0x000ee20000000a00 */
[----:B-1----:R-:W-:Y:S04]  /*6770*/  @P3 IMAD R0, R42, UR36, RZ ;  /* 0x000000242a003c24 */ /* 0x002fe8000f8e02ff */
[----:B---3--:R-:W-:Y:S05]  /*6780*/  @P3 IMAD.WIDE R2, R0, 0x4, R2 ;  /* 0x0000000400023825 */ /* 0x008fea00078e0202 */
[----:B--2--5:R2:W5:Y:S02]  /*6790*/  @P3 LDG.E R24, desc[UR4][R2.64] ;  /* 0x0000000402183981 */ /* 0x024564000c1e1900 */
[----:B--2---:R-:W3:Y:S02]  /*67a0*/  @!P3 LDC R24, c[0x0][0x8a0] ;  /* 0x00022800ff18bb82 */ /* 0x004ee40000000800 */
.L_x_110:
[----:B-----5:R-:W-:Y:S01]  /*67b0*/  FSETP.NEU.AND P3, PT, R27, RZ, PT ;  /* 0x000000ff1b00720b */ /* 0x020fe20003f6d000 */
[----:B------:R-:W-:Y:S01]  /*67c0*/  IMAD.SHL.U32 R62, R44, 0x2, RZ ;  /* 0x000000022c3e7824 */ /* 0x000fe200078e00ff */
[----:B------:R-:W-:Y:S01]  /*67d0*/  SEL R4, RZ, 0xffffffff, P2 ;  /* 0xffffffffff047807 */ /* 0x000fe20001000000 */
[----:B------:R-:W-:Y:S01]  /*67e0*/  BSSY B1, `(.L_x_111) ;  /* 0x0000036000017945 */ /* 0x000fe20003800000 */
[----:B------:R-:W-:Y:S01]  /*67f0*/  @P1 LOP3.LUT P2, RZ, R45, 0xff, RZ, 0xc0, !PT ;  /* 0x000000ff2dff1812 */ /* 0x000fe2000784c0ff */
[----:B------:R-:W-:Y:S01]  /*6800*/  VIADD R60, R62, UR44 ;  /* 0x0000002c3e3c7c36 */ /* 0x000fe20008000000 */
[----:B-1----:R-:W-:Y:S01]  /*6810*/  @P1 SEL R0, RZ, 0xffffffff, P3 ;  /* 0xffffffffff001807 */ /* 0x002fe20001800000 */
[----:B------:R-:W-:Y:S01]  /*6820*/  IMAD.MOV.U32 R63, RZ, RZ, 0x1 ;  /* 0x00000001ff3f7424 */ /* 0x000fe200078e00ff */
[----:B------:R-:W-:Y:S01]  /*6830*/  LOP3.LUT R55, R55, 0x1, RZ, 0x3c, !PT ;  /* 0x0000000137377812 */ /* 0x000fe200078e3cff */
[----:B------:R-:W-:Y:S01]  /*6840*/  IMAD.MOV.U32 R61, RZ, RZ, RZ ;  /* 0x000000ffff3d7224 */ /* 0x000fe200078e00ff */
[----:B------:R-:W-:Y:S02]  /*6850*/  @P0 SEL R0, R4, R0, !P2 ;  /* 0x0000000004000207 */ /* 0x000fe40005000000 */
[----:B------:R-:W-:Y:S02]  /*6860*/  CS2R R38, SRZ ;  /* 0x0000000000267805 */ /* 0x000fe4000001ff00 */
[----:B------:R-:W-:Y:S02]  /*6870*/  LEA R26, R22, UR44, 0x3 ;  /* 0x0000002c161a7c11 */ /* 0x000fe4000f8e18ff */
[----:B------:R-:W-:Y:S02]  /*6880*/  CS2R R36, SRZ ;  /* 0x0000000000247805 */ /* 0x000fe4000001ff00 */
[----:B------:R-:W-:Y:S02]  /*6890*/  @P1 LOP3.LUT R0, R0, 0x1, RZ, 0xc0, !PT ;  /* 0x0000000100001812 */ /* 0x000fe400078ec0ff */
[----:B------:R-:W-:Y:S02]  /*68a0*/  CS2R R30, SRZ ;  /* 0x00000000001e7805 */ /* 0x000fe4000001ff00 */
[----:B------:R-:W-:Y:S02]  /*68b0*/  SHF.L.U32 R2, R54, 0x1f, RZ ;  /* 0x0000001f36027819 */ /* 0x000fe400000006ff */
[----:B------:R-:W-:Y:S02]  /*68c0*/  CS2R R28, SRZ ;  /* 0x00000000001c7805 */ /* 0x000fe4000001ff00 */
[----:B------:R-:W-:Y:S01]  /*68d0*/  ISETP.NE.U32.OR P5, PT, R0, 0x1, !P1 ;  /* 0x000000010000780c */ /* 0x000fe20004fa5470 */
[----:B------:R-:W-:Y:S01]  /*68e0*/  IMAD.IADD R59, R56, 0x1, R60 ;  /* 0x00000001383b7824 */ /* 0x000fe200078e023c */
[----:B------:R-:W-:Y:S02]  /*68f0*/  PLOP3.LUT P2, PT, PT, PT, UP1, 0x80, 0x8 ;  /* 0x000000000008781c */ /* 0x000fe40003f4f018 */
[----:B------:R-:W-:Y:S02]  /*6900*/  LEA.HI R25, R22, R22, RZ, 0x1 ;  /* 0x0000001616197211 */ /* 0x000fe400078f08ff */
[----:B------:R-:W-:Y:S02]  /*6910*/  LOP3.LUT P4, R51, R45, 0xff, RZ, 0xc0, !PT ;  /* 0x000000ff2d337812 */ /* 0x000fe4000788c0ff */
[----:B------:R-:W-:Y:S02]  /*6920*/  SEL R3, RZ, 0xffffffff, P3 ;  /* 0xffffffffff037807 */ /* 0x000fe40001800000 */
[----:B------:R-:W-:Y:S03]  /*6930*/  P2R R58, PR, RZ, 0x20 ;  /* 0x00000020ff3a7803 */ /* 0x000fe60000000000 */
[----:B------:R-:W-:Y:S02]  /*6940*/  @P5 SHF.L.U32 R0, R55, 0x1f, RZ ;  /* 0x0000001f37005819 */ /* 0x000fe400000006ff */
[----:B------:R-:W-:Y:S02]  /*6950*/  @P2 SEL R3, R4, R3, !P4 ;  /* 0x0000000304032207 */ /* 0x000fe40006000000 */
[----:B------:R1:W2:Y:S02]  /*6960*/  @P5 SYNCS.PHASECHK.TRANS64.TRYWAIT P1, [UR44+0x110], R0 ;  /* 0x00011000ff0055a7 */ /* 0x0002a4000802112c */
[----:B------:R-:W-:Y:S04]  /*6970*/  LOP3.LUT R3, R3, 0x1, RZ, 0xc0, !PT ;  /* 0x0000000103037812 */ /* 0x000fe800078ec0ff */
[----:B------:R-:W-:Y:S04]  /*6980*/  ISETP.NE.U32.AND P2, PT, R3, 0x1, PT ;  /* 0x000000010300780c */ /* 0x000fe80003f45070 */
[----:B------:R-:W-:Y:S01]  /*6990*/  P2R R64, PR, RZ, 0x4 ;  /* 0x00000004ff407803 */ /* 0x000fe20000000000 */
[----:B------:R4:W3:Y:S01]  /*69a0*/  SYNCS.PHASECHK.TRANS64.TRYWAIT P0, [R26+URZ+0x180], R2 ;  /* 0x000180021a0075a7 */ /* 0x0008e200080011ff */
[C---:B-1----:R-:W-:Y:S01]  /*69b0*/  IMAD.SHL.U32 R0, R25.reuse, 0x40, RZ ;  /* 0x0000004019007824 */ /* 0x042fe200078e00ff */
[----:B------:R-:W-:Y:S04]  /*69c0*/  LOP3.LUT R25, R25, 0xffe, RZ, 0xc0, !PT ;  /* 0x00000ffe19197812 */ /* 0x000fe800078ec0ff */
[----:B------:R-:W-:Y:S01]  /*69d0*/  LOP3.LUT R0, R0, 0xffffff80, RZ, 0xc0, !PT ;  /* 0xffffff8000007812 */ /* 0x000fe200078ec0ff */
[----:B------:R-:W-:Y:S04]  /*69e0*/  IMAD.IADD R25, R22, 0x1, -R25 ;  /* 0x0000000116197824 */ /* 0x000fe800078e0a19 */
[----:B------:R-:W-:Y:S04]  /*69f0*/  IMAD.IADD R0, R23, 0x1, R0 ;  /* 0x0000000117007824 */ /* 0x000fe800078e0200 */
[----:B------:R-:W-:Y:S01]  /*6a00*/  IMAD R25, R25, 0x100000, R0 ;  /* 0x0010000019197824 */ /* 0x000fe200078e0200 */
[----:B--2---:R-:W-:Y:S01]  /*6a10*/  @P5 SEL R63, RZ, 0x1, !P1 ;  /* 0x00000001ff3f5807 */ /* 0x004fe20004800000 */
[----:B----4-:R-:W-:Y:S06]  /*6a20*/  @!P5 BRA `(.L_x_112) ;  /* 0x000000000044d947 */ /* 0x010fec0003800000 */
[----:B------:R-:W-:Y:S01]  /*6a30*/  IMAD.MOV.U32 R38, RZ, RZ, RZ ;  /* 0x000000ffff267224 */ /* 0x000fe200078e00ff */
[----:B------:R-:W-:Y:S01]  /*6a40*/  ISETP.NE.AND P1, PT, R63, RZ, PT ;  /* 0x000000ff3f00720c */ /* 0x000fe20003f25270 */
[----:B------:R-:W-:Y:S01]  /*6a50*/  BSSY B0, `(.L_x_113) ;  /* 0x0000008000007945 */ /* 0x000fe20003800000 */
[----:B------:R-:W-:Y:S02]  /*6a60*/  CS2R R30, SRZ ;  /* 0x00000000001e7805 */ /* 0x000fe4000001ff00 */
[----:B------:R-:W-:Y:S02]  /*6a70*/  CS2R R28, SRZ ;  /* 0x00000000001c7805 */ /* 0x000fe4000001ff00 */
[----:B------:R-:W-:Y:S07]  /*6a80*/  CS2R R36, SRZ ;  /* 0x0000000000247805 */ /* 0x000fee000001ff00 */
[----:B------:R-:W-:Y:S05]  /*6a90*/  @P1 BRA `(.L_x_114) ;  /* 0x00000000000c1947 */ /* 0x000fea0003800000 */
[----:B------:R-:W-:Y:S04]  /*6aa0*/  SHF.L.U32 R3, R55, 0x1f, RZ ;  /* 0x0000001f37037819 */ /* 0x000fe800000006ff */
[----:B------:R-:W1:Y:S02]  /*6ab0*/  SYNCS.PHASECHK.TRANS64.TRYWAIT P1, [UR44+0x110], R3 ;  /* 0x00011003ff0075a7 */ /* 0x000e64000802112c */
[----:B-1----:R-:W-:Y:S05]  /*6ac0*/  @!P1 BRA `(.L_x_115) ;  /* 0x0000003000ec9947 */ /* 0x002fea0003800000 */
.L_x_114:
[----:B------:R-:W-:Y:S05]  /*6ad0*/  BSYNC B0 ;  /* 0x0000000000007941 */ /* 0x000fea0003800000 */
.L_x_113:
[----:B------:R-:W-:Y:S01]  /*6ae0*/  ISETP.NE.AND P1, PT, R64, RZ, PT ;  /* 0x000000ff4000720c */ /* 0x000fe20003f25270 */
[----:B------:R-:W-:Y:S11]  /*6af0*/  HFMA2 R61, -RZ, RZ, 0, 5.9604644775390625e-08 ;  /* 0x00000001ff3d7431 */ /* 0x000ff600000001ff */
[----:B------:R-:W-:Y:S01]  /*6b00*/  @!UPT UIADD3 URZ, UPT, UPT, URZ, URZ, URZ ;  /* 0x000000fffffff290 */ /* 0x000fe2000fffe0ff */
[----:B------:R-:W-:Y:S05]  /*6b10*/  @P1 WARPSYNC.ALL ;  /* 0x0000000000001948 */ /* 0x000fea0003800000 */
[----:B------:R2:W4:Y:S04]  /*6b20*/  @P1 LDSM.16.M88.4 R28, [R62+UR44+0x400] ;  /* 0x0004002c3e1c183b */ /* 0x0005280008000200 */
[----:B------:R2:W1:Y:S02]  /*6b30*/  @P1 LDSM.16.M88.4 R36, [R59+0x400] ;  /* 0x000400003b24183b */ /* 0x0004640000000200 */
.L_x_112:
[----:B------:R-:W-:Y:S05]  /*6b40*/  BSYNC B1 ;  /* 0x0000000000017941 */ /* 0x000fea0003800000 */
.L_x_111:
[----:B-1----:R-:W-:Y:S04]  /*6b50*/  SHF.R.U32.HI R0, RZ, 0x15, R25 ;  /* 0x00000015ff007819 */ /* 0x002fe80000011619 */
[----:B------:R-:W-:Y:S01]  /*6b60*/  LOP3.LUT P1, RZ, R0, 0x3, R46, 0x48, !PT ;  /* 0x0000000300ff7812 */ /* 0x000fe2000782482e */
[----:B------:R-:W-:Y:S01]  /*6b70*/  @!UPT UIADD3 URZ, UPT, UPT, URZ, URZ, URZ ;  /* 0x000000fffffff290 */ /* 0x000fe2000fffe0ff */
[----:B---3--:R-:W-:Y:S11]  /*6b80*/  @P0 BRA `(.L_x_116) ;  /* 0x0000000000080947 */ /* 0x008ff60003800000 */
[----:B------:R-:W1:Y:S02]  /*6b90*/  SYNCS.PHASECHK.TRANS64.TRYWAIT P0, [R26+URZ+0x180], R2 ;  /* 0x000180021a0075a7 */ /* 0x000e6400080011ff */
[----:B-1----:R-:W-:Y:S05]  /*6ba0*/  @!P0 BRA `(.L_x_117) ;  /* 0x0000003000cc8947 */ /* 0x002fea0003800000 */
.L_x_116:
[----:B------:R-:W-:Y:S05]  /*6bb0*/  @!P1 BRA `(.L_x_118) ;  /* 0x0000000000409947 */ /* 0x000fea0003800000 */
[----:B------:R-:W3:Y:S01]  /*6bc0*/  LDCU.64 UR8, c[0x4][0x70] ;  /* 0x01000e00ff0877ac */ /* 0x000ee20008000a00 */
[----:B------:R-:W-:Y:S01]  /*6bd0*/  MOV R3, 0x0 ;  /* 0x0000000000037802 */ /* 0x000fe20000000f00 */
[----:B------:R-:W-:Y:S02]  /*6be0*/  HFMA2 R12, -RZ, RZ, 0, 5.9604644775390625e-08 ;  /* 0x00000001ff0c7431 */ /* 0x000fe400000001ff */
[----:B------:R-:W-:Y:S02]  /*6bf0*/  IMAD.MOV.U32 R8, RZ, RZ, 0x192 ;  /* 0x00000192ff087424 */ /* 0x000fe400078e00ff */
[----:B------:R-:W-:Y:S01]  /*6c00*/  IMAD.MOV.U32 R13, RZ, RZ, RZ ;  /* 0x000000ffff0d7224 */ /* 0x000fe200078e00ff */
[----:B------:R-:W5:Y:S01]  /*6c10*/  LDCU.64 UR6, c[0x4][0x78] ;  /* 0x01000f00ff0677ac */ /* 0x000f620008000a00 */
[----:B-1----:R-:W1:Y:S01]  /*6c20*/  LDC.64 R2, c[0x4][R3] ;  /* 0x0100000003027b82 */ /* 0x002e620000000a00 */
[----:B------:R-:W2:Y:S01]  /*6c30*/  LDCU.64 UR4, c[0x4][0x10] ;  /* 0x01000200ff0477ac */ /* 0x000ea20008000a00 */
[----:B---3--:R-:W-:Y:S01]  /*6c40*/  MOV R5, UR9 ;  /* 0x0000000900057c02 */ /* 0x008fe20008000f00 */
[----:B------:R-:W-:Y:S01]  /*6c50*/  IMAD.U32 R4, RZ, RZ, UR8 ;  /* 0x00000008ff047e24 */ /* 0x000fe2000f8e00ff */
[----:B-----5:R-:W-:Y:S01]  /*6c60*/  MOV R7, UR7 ;  /* 0x0000000700077c02 */ /* 0x020fe20008000f00 */
[----:B------:R-:W-:Y:S01]  /*6c70*/  IMAD.U32 R6, RZ, RZ, UR6 ;  /* 0x00000006ff067e24 */ /* 0x000fe2000f8e00ff */
[----:B--2---:R-:W-:Y:S01]  /*6c80*/  MOV R11, UR5 ;  /* 0x00000005000b7c02 */ /* 0x004fe20008000f00 */
[----:B------:R-:W-:Y:S02]  /*6c90*/  IMAD.U32 R10, RZ, RZ, UR4 ;  /* 0x00000004ff0a7e24 */ /* 0x000fe4000f8e00ff */
[----:B------:R-:W-:Y:S07]  /*6ca0*/  LEPC R20, `(.L_x_118) ;  /* 0x000000001014794e */ /* 0x000fee0000000000 */
[----:B-1--4-:R-:W-:Y:S05]  /*6cb0*/  CALL.ABS.NOINC R2 ;  /* 0x0000000002007343 */ /* 0x012fea0003c00000 */
.L_x_118:
[----:B------:R-:W-:Y:S05]  /*6cc0*/  WARPSYNC.ALL ;  /* 0x0000000000007948 */ /* 0x000fea0003800000 */
[----:B------:R-:W-:Y:S01]  /*6cd0*/  R2UR UR4, R25 ;  /* 0x00000000190472ca */ /* 0x000fe200000e0000 */
[--C-:B----4-:R-:W-:Y:S01]  /*6ce0*/  HADD2.F32 R3, -RZ, R28.reuse.H0_H0 ;  /* 0x2000001cff037230 */ /* 0x110fe20000004100 */
[----:B------:R-:W-:Y:S01]  /*6cf0*/  ISETP.NE.AND P0, PT, R57, RZ, PT ;  /* 0x000000ff3900720c */ /* 0x000fe20003f05270 */
[--C-:B------:R-:W-:Y:S01]  /*6d00*/  HADD2.F32 R20, -RZ, R29.reuse.H0_H0 ;  /* 0x2000001dff147230 */ /* 0x100fe20000004100 */
[----:B------:R-:W-:Y:S01]  /*6d10*/  BSSY.RECONVERGENT B0, `(.L_x_119) ;  /* 0x000004c000007945 */ /* 0x000fe20003800200 */
[----:B------:R-:W-:Y:S08]  /*6d20*/  HADD2.F32 R21, -RZ, R29.H1_H1 ;  /* 0x3000001dff157230 */ /* 0x000ff00000004100 */
[----:B------:R-:W3:Y:S02]  /*6d30*/  LDTM.16dp256bit.x4 R4, tmem[UR4] ;  /* 0x00000004000479ee */ /* 0x000ee40008120000 */
[C---:B---3--:R-:W-:Y:S01]  /*6d40*/  FMUL R0, R24.reuse, R4 ;  /* 0x0000000418007220 */ /* 0x048fe20000400000 */
[----:B------:R-:W-:Y:S02]  /*6d50*/  HADD2.F32 R4, -RZ, R28.H1_H1 ;  /* 0x3000001cff047230 */ /* 0x000fe40000004100 */
[C---:B-1----:R-:W-:Y:S01]  /*6d60*/  FMUL R2, R24.reuse, R5 ;  /* 0x0000000518027220 */ /* 0x042fe20000400000 */
[C---:B------:R-:W-:Y:S01]  /*6d70*/  FMUL R7, R24.reuse, R7 ;  /* 0x0000000718077220 */ /* 0x040fe20000400000 */
[C---:B------:R-:W-:Y:S01]  /*6d80*/  FFMA R0, R27.reuse, R3, R0 ;  /* 0x000000031b007223 */ /* 0x040fe20000000000 */
[C---:B------:R-:W-:Y:S01]  /*6d90*/  FMUL R3, R24.reuse, R6 ;  /* 0x0000000618037220 */ /* 0x040fe20000400000 */
[C---:B------:R-:W-:Y:S01]  /*6da0*/  FFMA R2, R27.reuse, R4, R2 ;  /* 0x000000041b027223 */ /* 0x040fe20000000002 */
[C---:B------:R-:W-:Y:S01]  /*6db0*/  FMUL R4, R24.reuse, R8 ;  /* 0x0000000818047220 */ /* 0x040fe20000400000 */
[C---:B------:R-:W-:Y:S01]  /*6dc0*/  FMUL R8, R24.reuse, R12 ;  /* 0x0000000c18087220 */ /* 0x040fe20000400000 */
[C---:B------:R-:W-:Y:S01]  /*6dd0*/  FFMA R3, R27.reuse, R20, R3 ;  /* 0x000000141b037223 */ /* 0x040fe20000000003 */
[----:B------:R-:W-:Y:S01]  /*6de0*/  FMUL R12, R24, R16 ;  /* 0x00000010180c7220 */ /* 0x000fe20000400000 */
[--C-:B------:R-:W-:Y:S01]  /*6df0*/  HADD2.F32 R16, -RZ, R30.reuse.H0_H0 ;  /* 0x2000001eff107230 */ /* 0x100fe20000004100 */
[----:B------:R-:W-:Y:S01]  /*6e00*/  F2FP.F16.F32.PACK_AB R32, R2, R0 ;  /* 0x000000000220723e */ /* 0x000fe200000000ff */
[----:B------:R-:W-:Y:S02]  /*6e10*/  HADD2.F32 R0, -RZ, R30.H1_H1 ;  /* 0x3000001eff007230 */ /* 0x000fe40000004100 */
[C---:B------:R-:W-:Y:S01]  /*6e20*/  FFMA R7, R27.reuse, R21, R7 ;  /* 0x000000151b077223 */ /* 0x040fe20000000007 */
[C---:B------:R-:W-:Y:S01]  /*6e30*/  FMUL R5, R24.reuse, R9 ;  /* 0x0000000918057220 */ /* 0x040fe20000400000 */
[--C-:B------:R-:W-:Y:S02]  /*6e40*/  HADD2.F32 R2, -RZ, R31.reuse.H0_H0 ;  /* 0x2000001fff027230 */ /* 0x100fe40000004100 */
[C---:B------:R-:W-:Y:S01]  /*6e50*/  FFMA R4, R27.reuse, R16, R4 ;  /* 0x000000101b047223 */ /* 0x040fe20000000004 */
[C---:B------:R-:W-:Y:S01]  /*6e60*/  FMUL R6, R24.reuse, R10 ;  /* 0x0000000a18067220 */ /* 0x040fe20000400000 */
[C---:B------:R-:W-:Y:S01]  /*6e70*/  FFMA R5, R27.reuse, R0, R5 ;  /* 0x000000001b057223 */ /* 0x040fe20000000005 */
[----:B------:R-:W-:Y:S02]  /*6e80*/  HADD2.F32 R16, -RZ, R31.H1_H1 ;  /* 0x3000001fff107230 */ /* 0x000fe40000004100 */
[C---:B------:R-:W-:Y:S01]  /*6e90*/  FMUL R11, R24.reuse, R11 ;  /* 0x0000000b180b7220 */ /* 0x040fe20000400000 */
[----:B------:R-:W-:Y:S01]  /*6ea0*/  FFMA R6, R27, R2, R6 ;  /* 0x000000021b067223 */ /* 0x000fe20000000006 */
[--C-:B------:R-:W-:Y:S01]  /*6eb0*/  HADD2.F32 R0, -RZ, R36.reuse.H0_H0 ;  /* 0x20000024ff007230 */ /* 0x100fe20000004100 */
[----:B------:R-:W-:Y:S01]  /*6ec0*/  F2FP.F16.F32.PACK_AB R33, R7, R3 ;  /* 0x000000030721723e */ /* 0x000fe200000000ff */
[----:B------:R-:W-:Y:S02]  /*6ed0*/  HADD2.F32 R2, -RZ, R36.H1_H1 ;  /* 0x30000024ff027230 */ /* 0x000fe40000004100 */
[C---:B------:R-:W-:Y:S01]  /*6ee0*/  FMUL R9, R24.reuse, R13 ;  /* 0x0000000d18097220 */ /* 0x040fe20000400000 */
[--C-:B------:R-:W-:Y:S02]  /*6ef0*/  HADD2.F32 R3, -RZ, R37.reuse.H0_H0 ;  /* 0x20000025ff037230 */ /* 0x100fe40000004100 */
[C---:B------:R-:W-:Y:S01]  /*6f00*/  FMUL R10, R24.reuse, R14 ;  /* 0x0000000e180a7220 */ /* 0x040fe20000400000 */
[C---:B------:R-:W-:Y:S01]  /*6f10*/  FFMA R11, R27.reuse, R16, R11 ;  /* 0x000000101b0b7223 */ /* 0x040fe2000000000b */
[C---:B------:R-:W-:Y:S01]  /*6f20*/  FFMA R8, R27.reuse, R0, R8 ;  /* 0x000000001b087223 */ /* 0x040fe20000000008 */
[C---:B------:R-:W-:Y:S01]  /*6f30*/  FFMA R9, R27.reuse, R2, R9 ;  /* 0x000000021b097223 */ /* 0x040fe20000000009 */
[----:B------:R-:W-:Y:S02]  /*6f40*/  HADD2.F32 R0, -RZ, R37.H1_H1 ;  /* 0x30000025ff007230 */ /* 0x000fe40000004100 */
[----:B------:R-:W-:Y:S01]  /*6f50*/  FFMA R10, R27, R3, R10 ;  /* 0x000000031b0a7223 */ /* 0x000fe2000000000a */
[C---:B------:R-:W-:Y:S01]  /*6f60*/  FMUL R15, R24.reuse, R15 ;  /* 0x0000000f180f7220 */ /* 0x040fe20000400000 */
[--C-:B------:R-:W-:Y:S01]  /*6f70*/  HADD2.F32 R2, -RZ, R38.reuse.H0_H0 ;  /* 0x20000026ff027230 */ /* 0x100fe20000004100 */
[----:B------:R-:W-:Y:S01]  /*6f80*/  F2FP.F16.F32.PACK_AB R34, R5, R4 ;  /* 0x000000040522723e */ /* 0x000fe200000000ff */
[----:B------:R-:W-:Y:S02]  /*6f90*/  HADD2.F32 R3, -RZ, R38.H1_H1 ;  /* 0x30000026ff037230 */ /* 0x000fe40000004100 */
[C---:B------:R-:W-:Y:S01]  /*6fa0*/  FMUL R13, R24.reuse, R17 ;  /* 0x00000011180d7220 */ /* 0x040fe20000400000 */
[--C-:B------:R-:W-:Y:S02]  /*6fb0*/  HADD2.F32 R4, -RZ, R39.reuse.H0_H0 ;  /* 0x20000027ff047230 */ /* 0x100fe40000004100 */
[C---:B------:R-:W-:Y:S01]  /*6fc0*/  FMUL R14, R24.reuse, R18 ;  /* 0x00000012180e7220 */ /* 0x040fe20000400000 */
[----:B------:R-:W-:Y:S02]  /*6fd0*/  HADD2.F32 R5, -RZ, R39.H1_H1 ;  /* 0x30000027ff057230 */ /* 0x000fe40000004100 */
[C---:B------:R-:W-:Y:S01]  /*6fe0*/  FFMA R15, R27.reuse, R0, R15 ;  /* 0x000000001b0f7223 */ /* 0x040fe2000000000f */
[----:B------:R-:W-:Y:S01]  /*6ff0*/  FMUL R19, R24, R19 ;  /* 0x0000001318137220 */ /* 0x000fe20000400000 */
[C---:B------:R-:W-:Y:S01]  /*7000*/  FFMA R12, R27.reuse, R2, R12 ;  /* 0x000000021b0c7223 */ /* 0x040fe2000000000c */
[C---:B------:R-:W-:Y:S01]  /*7010*/  FFMA R13, R27.reuse, R3, R13 ;  /* 0x000000031b0d7223 */ /* 0x040fe2000000000d */
[C---:B------:R-:W-:Y:S01]  /*7020*/  FFMA R14, R27.reuse, R4, R14 ;  /* 0x000000041b0e7223 */ /* 0x040fe2000000000e */
[----:B------:R-:W-:Y:S01]  /*7030*/  FFMA R19, R27, R5, R19 ;  /* 0x000000051b137223 */ /* 0x000fe20000000013 */
[----:B------:R-:W-:Y:S02]  /*7040*/  F2FP.F16.F32.PACK_AB R35, R11, R6 ;  /* 0x000000060b23723e */ /* 0x000fe400000000ff */
[----:B------:R-:W-:Y:S02]  /*7050*/  F2FP.F16.F32.PACK_AB R8, R9, R8 ;  /* 0x000000080908723e */ /* 0x000fe400000000ff */
[----:B------:R-:W-:Y:S01]  /*7060*/  F2FP.F16.F32.PACK_AB R9, R15, R10 ;  /* 0x0000000a0f09723e */ /* 0x000fe200000000ff */
[----:B------:R1:W-:Y:S01]  /*7070*/  STSM.16.M88.4 [R60+0x400], R32 ;  /* 0x000400203c007844 */ /* 0x0003e20000000200 */
[----:B------:R-:W-:Y:S02]  /*7080*/  F2FP.F16.F32.PACK_AB R10, R13, R12 ;  /* 0x0000000c0d0a723e */ /* 0x000fe400000000ff */
[----:B------:R-:W-:Y:S05]  /*7090*/  F2FP.F16.F32.PACK_AB R11, R19, R14 ;  /* 0x0000000e130b723e */ /* 0x000fea00000000ff */
[----:B------:R1:W-:Y:S01]  /*70a0*/  STSM.16.M88.4 [R59+0x400], R8 ;  /* 0x000400083b007844 */ /* 0x0003e20000000200 */
[----:B------:R-:W-:Y:S01]  /*70b0*/  @!PT LDS RZ, [RZ] ;  /* 0x00000000fffff984 */ /* 0x000fe20000000800 */
[----:B------:R-:W-:Y:S01]  /*70c0*/  @!PT LDS RZ, [RZ] ;  /* 0x00000000fffff984 */ /* 0x000fe20000000800 */
[----:B------:R-:W-:Y:S01]  /*70d0*/  @!PT LDS RZ, [RZ] ;  /* 0x00000000fffff984 */ /* 0x000fe20000000800 */
[----:B------:R-:W-:Y:S01]  /*70e0*/  @!PT LDS RZ, [RZ] ;  /* 0x00000000fffff984 */ /* 0x000fe20000000800 */
[----:B------:R3:W-:Y:S07]  /*70f0*/  MEMBAR.ALL.CTA ;  /* 0x0000000000007992 */ /* 0x0007ee0000008000 */
[----:B---3--:R-:W3:Y:S02]  /*7100*/  FENCE.VIEW.ASYNC.S ;  /* 0x00000000000073c6 */ /* 0x008ee40000000000 */
[----:B---3--:R-:W-:Y:S06]  /*7110*/  BAR.SYNC.DEFER_BLOCKING 0x1, 0x80 ;  /* 0x0042000000007b1d */ /* 0x008fec0000010000 */
[----:B------:R-:W-:Y:S05]  /*7120*/  @P0 BRA `(.L_x_120) ;  /* 0x0000000000280947 */ /* 0x000fea0003800000 */
[----:B------:R-:W3:Y:S01]  /*7130*/  LDCU.64 UR6, c[0x0][0x348] ;  /* 0x00006900ff0677ac */ /* 0x000ee20008000a00 */
[----:B------:R-:W-:Y:S01]  /*7140*/  UIADD3 UR4, UPT, UPT, UR44, 0x400, URZ ;  /* 0x000004002c047890 */ /* 0x000fe2000fffe0ff */
[----:B------:R-:W-:Y:S05]  /*7150*/  UMOV UR51, UR36 ;  /* 0x0000002400337c82 */ /* 0x000fea0008000000 */
[----:B------:R-:W-:Y:S04]  /*7160*/  MOV R50, UR4 ;  /* 0x0000000400327c02 */ /* 0x000fe80008000f00 */
[----:B------:R-:W-:Y:S01]  /*7170*/  R2UR UR48, R50 ;  /* 0x00000000323072ca */ /* 0x000fe200000e0000 */
[----:B---3--:R-:W-:Y:S04]  /*7180*/  UIADD3 UR4, UP0, UPT, UR6, 0x680, URZ ;  /* 0x0000068006047890 */ /* 0x008fe8000ff1e0ff */
[----:B------:R-:W-:Y:S09]  /*7190*/  UIADD3.X UR5, UPT, UPT, URZ, UR7, URZ, UP0, !UPT ;  /* 0x00000007ff057290 */ /* 0x000ff200087fe4ff */
[----:B------:R3:W-:Y:S01]  /*71a0*/  UTMASTG.3D [UR48], [UR4] ;  /* 0x00000030040073b5 */ /* 0x0007e20008010000 */
[----:B------:R0:W-:Y:S01]  /*71b0*/  UTMACMDFLUSH ;  /* 0x00000000000079b7 */ /* 0x0001e20000000000 */
[----:B---3--:R-:W-:Y:S04]  /*71c0*/  DEPBAR.LE SB0, 0x1 ;  /* 0x000080400000791a */ /* 0x008fe80000000000 */
.L_x_120:
[----:B------:R-:W-:Y:S05]  /*71d0*/  BSYNC.RECONVERGENT B0 ;  /* 0x0000000000007941 */ /* 0x000fea0003800200 */
.L_x_119:
[----:B------:R-:W-:Y:S01]  /*71e0*/  BAR.SYNC.DEFER_BLOCKING 0x1, 0x80 ;  /* 0x0042000000007b1d */ /* 0x000fe20000010000 */
[----:B------:R-:W-:Y:S01]  /*71f0*/  ISETP.NE.AND P1, PT, R58, RZ, PT ;  /* 0x000000ff3a00720c */ /* 0x000fe20003f25270 */
[----:B------:R-:W-:Y:S01]  /*7200*/  UISETP.NE.AND UP0, UPT, UR47, URZ, UPT ;  /* 0x000000ff2f00728c */ /* 0x000fe2000bf05270 */
[----:B------:R-:W-:Y:S11]  /*7210*/  LEA R4, R61, UR44, 0x3 ;  /* 0x0000002c3d047c11 */ /* 0x000ff6000f8e18ff */
[----:B------:R-:W-:Y:S01]  /*7220*/  @P1 SHF.L.U32 R3, R55, 0x1f, RZ ;  /* 0x0000001f37031819 */ /* 0x000fe200000006ff */
[----:B------:R-:W-:Y:S06]  /*7230*/  BRA.U !UP0, `(.L_x_121) ;  /* 0x0000000108247547 */ /* 0x000fec000b800000 */
[----:B------:R-:W3:Y:S01]  /*7240*/  S2R R0, SR_CgaCtaId ;  /* 0x0000000000007919 */ /* 0x000ee20000008800 */
[----:B------:R-:W-:Y:S01]  /*7250*/  IMAD.U32 R2, RZ, RZ, UR46 ;  /* 0x0000002eff027e24 */ /* 0x000fe2000f8e00ff */
[----:B------:R-:W-:Y:S04]  /*7260*/  UIADD3 UR4, UPT, UPT, UR46, 0x1, URZ ;  /* 0x000000012e047890 */ /* 0x000fe8000fffe0ff */
[----:B------:R-:W-:Y:S01]  /*7270*/  @P1 LEA R2, R2, UR44, 0x3 ;  /* 0x0000002c02021c11 */ /* 0x000fe2000f8e18ff */
[----:B------:R-:W-:Y:S04]  /*7280*/  UISETP.NE.AND UP0, UPT, UR4, 0x4, UPT ;  /* 0x000000040400788c */ /* 0x000fe8000bf05270 */
[----:B------:R-:W-:Y:S01]  /*7290*/  @P1 VIADD R2, R2, 0x130 ;  /* 0x0000013002021836 */ /* 0x000fe20000000000 */
[----:B------:R-:W-:Y:S04]  /*72a0*/  USEL UR46, UR4, URZ, UP0 ;  /* 0x000000ff042e7287 */ /* 0x000fe80008000000 */
[----:B---3--:R-:W-:Y:S04]  /*72b0*/  @P1 PRMT R0, R0, 0x654, R2 ;  /* 0x0000065400001816 */ /* 0x008fe80000000002 */
[----:B------:R3:W-:Y:S04]  /*72c0*/  @P1 SYNCS.ARRIVE.TRANS64.RED.A1T0 RZ, [R0+URZ], RZ ;  /* 0x000000ff00ff19a7 */ /* 0x0007e800081004ff */
.L_x_121:
[----:B------:R-:W4:Y:S01]  /*72d0*/  @P1 SYNCS.PHASECHK.TRANS64.TRYWAIT P0, [R4+URZ+0x110], R3 ;  /* 0x00011003040015a7 */ /* 0x000f2200080011ff */
[----:B------:R-:W-:Y:S01]  /*72e0*/  BSSY B1, `(.L_x_122) ;  /* 0x0000013000017945 */ /* 0x000fe20003800000 */
[----:B----4-:R-:W-:Y:S03]  /*72f0*/  @P1 SEL R63, RZ, 0x1, !P0 ;  /* 0x00000001ff3f1807 */ /* 0x010fe60004000000 */
[----:B------:R-:W-:Y:S05]  /*7300*/  @!P1 BRA `(.L_x_123) ;  /* 0x0000000000409947 */ /* 0x000fea0003800000 */
[----:B------:R-:W-:Y:S01]  /*7310*/  ISETP.NE.AND P1, PT, R64, RZ, PT ;  /* 0x000000ff4000720c */ /* 0x000fe20003f25270 */
[----:B------:R-:W-:Y:S01]  /*7320*/  BSSY B0, `(.L_x_124) ;  /* 0x0000009000007945 */ /* 0x000fe20003800000 */
[----:B------:R-:W-:Y:S11]  /*7330*/  ISETP.NE.AND P0, PT, R63, RZ, PT ;  /* 0x000000ff3f00720c */ /* 0x000ff60003f05270 */
[----:B------:R-:W-:Y:S05]  /*7340*/  @P1 IMAD R3, R61, 0x1000, R62 ;  /* 0x000010003d031824 */ /* 0x000fea00078e023e */
[----:B------:R-:W-:Y:S05]  /*7350*/  @P1 IADD3 R2, PT, PT, R3, UR44, RZ ;  /* 0x0000002c03021c10 */ /* 0x000fea000fffe0ff */
[----:B------:R-:W-:Y:S01]  /*7360*/  @P1 IMAD.IADD R2, R56, 0x1, R2 ;  /* 0x0000000138021824 */ /* 0x000fe200078e0202 */
[----:B------:R-:W-:Y:S06]  /*7370*/  @P0 BRA `(.L_x_125) ;  /* 0x00000000000c0947 */ /* 0x000fec0003800000 */
[----:B---3--:R-:W-:Y:S04]  /*7380*/  SHF.L.U32 R0, R55, 0x1f, RZ ;  /* 0x0000001f37007819 */ /* 0x008fe800000006ff */
[----:B------:R-:W3:Y:S02]  /*7390*/  SYNCS.PHASECHK.TRANS64.TRYWAIT P0, [R4+URZ+0x110], R0 ;  /* 0x00011000040075a7 */ /* 0x000ee400080011ff */
[----:B---3--:R-:W-:Y:S05]  /*73a0*/  @!P0 BRA `(.L_x_126) ;  /* 0x0000002800e08947 */ /* 0x008fea0003800000 */
.L_x_125:
[----:B------:R-:W-:Y:S05]  /*73b0*/  BSYNC B0 ;  /* 0x0000000000007941 */ /* 0x000fea0003800000 */
.L_x_124:
[----:B------:R-:W-:Y:S02]  /*73c0*/  ISETP.NE.AND P0, PT, R64, RZ, PT ;  /* 0x000000ff4000720c */ /* 0x000fe40003f05270 */
[----:B------:R-:W-:Y:S11]  /*73d0*/  IADD3 R61, PT, PT, R61, 0x1, RZ ;  /* 0x000000013d3d7810 */ /* 0x000ff60007ffe0ff */
[----:B------:R-:W-:Y:S05]  /*73e0*/  @P0 WARPSYNC.ALL ;  /* 0x0000000000000948 */ /* 0x000fea0003800000 */
[----:B------:R4:W1:Y:S04]  /*73f0*/  @P0 LDSM.16.M88.4 R28, [R3+UR44+0x400] ;  /* 0x0004002c031c083b */ /* 0x0008680008000200 */
[----:B------:R4:W1:Y:S02]  /*7400*/  @P0 LDSM.16.M88.4 R36, [R2+0x400] ;  /* 0x000400000224083b */ /* 0x0008640000000200 */
.L_x_123:
[----:B------:R-:W-:Y:S05]  /*7410*/  BSYNC B1 ;  /* 0x0000000000017941 */ /* 0x000fea0003800000 */
.L_x_122:
[----:B---3--:R-:W-:Y:S05]  /*7420*/  VIADD R0, R25, 0x20 ;  /* 0x0000002019007836 */ /* 0x008fea0000000000 */
[----:B------:R-:W-:Y:S04]  /*7430*/  SHF.R.U32.HI R0, RZ, 0x15, R0 ;  /* 0x00000015ff007819 */ /* 0x000fe80000011600 */
[----:B------:R-:W-:Y:S11]  /*7440*/  LOP3.LUT P0, RZ, R0, 0x3, R46, 0x48, !PT ;  /* 0x0000000300ff7812 */ /* 0x000ff6000780482e */
[----:B------:R-:W-:Y:S02]  /*7450*/  @!UPT UIADD3 URZ, UPT, UPT, URZ, URZ, URZ ;  /* 0x000000fffffff290 */ /* 0x000fe4000fffe0ff */
[----:B------:R-:W-:Y:S05]  /*7460*/  @!P0 BRA `(.L_x_127) ;  /* 0x0000000000408947 */ /* 0x000fea0003800000 */
[----:B------:R-:W3:Y:S01]  /*7470*/  LDCU.64 UR8, c[0x4][0x70] ;  /* 0x01000e00ff0877ac */ /* 0x000ee20008000a00 */
[----:B----4-:R-:W-:Y:S01]  /*7480*/  MOV R3, 0x0 ;  /* 0x0000000000037802 */ /* 0x010fe20000000f00 */
[----:B------:R-:W-:Y:S02]  /*7490*/  HFMA2 R12, -RZ, RZ, 0, 5.9604644775390625e-08 ;  /* 0x00000001ff0c7431 */ /* 0x000fe400000001ff */
[----:B-1----:R-:W-:Y:S02]  /*74a0*/  IMAD.MOV.U32 R8, RZ, RZ, 0x192 ;  /* 0x00000192ff087424 */ /* 0x002fe400078e00ff */
[----:B------:R-:W-:Y:S01]  /*74b0*/  IMAD.MOV.U32 R13, RZ, RZ, RZ ;  /* 0x000000ffff0d7224 */ /* 0x000fe200078e00ff */
[----:B------:R-:W1:Y:S01]  /*74c0*/  LDCU.64 UR6, c[0x4][0x78] ;  /* 0x01000f00ff0677ac */ /* 0x000e620008000a00 */
[----:B------:R-:W4:Y:S01]  /*74d0*/  LDC.64 R2, c[0x4][R3] ;  /* 0x0100000003027b82 */ /* 0x000f220000000a00 */
[----:B------:R-:W5:Y:S01]  /*74e0*/  LDCU.64 UR4, c[0x4][0x10] ;  /* 0x01000200ff0477ac */ /* 0x000f620008000a00 */
[----:B---3--:R-:W-:Y:S01]  /*74f0*/  MOV R5, UR9 ;  /* 0x0000000900057c02 */ /* 0x008fe20008000f00 */
[----:B------:R-:W-:Y:S01]  /*7500*/  IMAD.U32 R4, RZ, RZ, UR8 ;  /* 0x00000008ff047e24 */ /* 0x000fe2000f8e00ff */
[----:B-1----:R-:W-:Y:S01]  /*7510*/  MOV R7, UR7 ;  /* 0x0000000700077c02 */ /* 0x002fe20008000f00 */
[----:B------:R-:W-:Y:S01]  /*7520*/  IMAD.U32 R6, RZ, RZ, UR6 ;  /* 0x00000006ff067e24 */ /* 0x000fe2000f8e00ff */
[----:B-----5:R-:W-:Y:S01]  /*7530*/  MOV R11, UR5 ;  /* 0x00000005000b7c02 */ /* 0x020fe20008000f00 */
[----:B------:R-:W-:Y:S02]  /*7540*/  IMAD.U32 R10, RZ, RZ, UR4 ;  /* 0x00000004ff0a7e24 */ /* 0x000fe4000f8e00ff */
[----:B------:R-:W-:Y:S07]  /*7550*/  LEPC R20, `(.L_x_127) ;  /* 0x000000001014794e */ /* 0x000fee0000000000 */
[----:B--2-4-:R-:W-:Y:S05]  /*7560*/  CALL.ABS.NOINC R2 ;  /* 0x0000000002007343 */ /* 0x014fea0003c00000 */
.L_x_127:
[----:B------:R-:W-:Y:S01]  /*7570*/  ISETP.NE.AND P6, PT, R58, RZ, PT ;  /* 0x000000ff3a00720c */ /* 0x000fe20003fc5270 */
[----:B------:R-:W-:Y:S05]  /*7580*/  WARPSYNC.ALL ;  /* 0x0000000000007948 */ /* 0x000fea0003800000 */
[----:B------:R-:W-:Y:S01]  /*7590*/  R2UR UR4, R25 ;  /* 0x00000000190472ca */ /* 0x000fe200000e0000 */
[--C-:B-1--4-:R-:W-:Y:S01]  /*75a0*/  HADD2.F32 R3, -RZ, R28.reuse.H0_H0 ;  /* 0x2000001cff037230 */ /* 0x112fe20000004100 */
[----:B------:R-:W1:Y:S01]  /*75b0*/  S2R R65, SR_CgaCtaId ;  /* 0x0000000000417919 */ /* 0x000e620000008800 */
[--C-:B------:R-:W-:Y:S01]  /*75c0*/  HADD2.F32 R20, -RZ, R29.reuse.H0_H0 ;  /* 0x2000001dff147230 */ /* 0x100fe20000004100 */
[----:B------:R-:W-:Y:S01]  /*75d0*/  ISETP.NE.AND P0, PT, R57, RZ, PT ;  /* 0x000000ff3900720c */ /* 0x000fe20003f05270 */
[----:B------:R-:W-:Y:S01]  /*75e0*/  HADD2.F32 R21, -RZ, R29.H1_H1 ;  /* 0x3000001dff157230 */ /* 0x000fe20000004100 */
[----:B------:R-:W-:Y:S07]  /*75f0*/  BSSY.RECONVERGENT B0, `(.L_x_128) ;  /* 0x0000051000007945 */ /* 0x000fee0003800200 */
[----:B------:R-:W3:Y:S02]  /*7600*/  LDTM.16dp256bit.x4 R4, tmem[UR4+0x20] ;  /* 0x00002004000479ee */ /* 0x000ee40008120000 */
[C---:B---3--:R-:W-:Y:S01]  /*7610*/  FMUL R0, R24.reuse, R4 ;  /* 0x0000000418007220 */ /* 0x048fe20000400000 */
[----:B------:R-:W-:Y:S02]  /*7620*/  HADD2.F32 R4, -RZ, R28.H1_H1 ;  /* 0x3000001cff047230 */ /* 0x000fe40000004100 */
[C---:B------:R-:W-:Y:S01]  /*7630*/  FMUL R2, R24.reuse, R5 ;  /* 0x0000000518027220 */ /* 0x040fe20000400000 */
[C---:B------:R-:W-:Y:S01]  /*7640*/  FMUL R7, R24.reuse, R7 ;  /* 0x0000000718077220 */ /* 0x040fe20000400000 */
[C---:B------:R-:W-:Y:S01]  /*7650*/  FFMA R0, R27.reuse, R3, R0 ;  /* 0x000000031b007223 */ /* 0x040fe20000000000 */
[C---:B------:R-:W-:Y:S01]  /*7660*/  FMUL R3, R24.reuse, R6 ;  /* 0x0000000618037220 */ /* 0x040fe20000400000 */
[C---:B------:R-:W-:Y:S01]  /*7670*/  FFMA R2, R27.reuse, R4, R2 ;  /* 0x000000041b027223 */ /* 0x040fe20000000002 */
[C---:B------:R-:W-:Y:S01]  /*7680*/  FMUL R4, R24.reuse, R8 ;  /* 0x0000000818047220 */ /* 0x040fe20000400000 */
[----:B------:R-:W-:Y:S01]  /*7690*/  FMUL R8, R24, R12 ;  /* 0x0000000c18087220 */ /* 0x000fe20000400000 */
[C---:B------:R-:W-:Y:S01]  /*76a0*/  FFMA R3, R27.reuse, R20, R3 ;  /* 0x000000141b037223 */ /* 0x040fe20000000003 */
[----:B------:R-:W-:Y:S01]  /*76b0*/  FFMA R7, R27, R21, R7 ;  /* 0x000000151b077223 */ /* 0x000fe20000000007 */
[----:B------:R-:W-:Y:S01]  /*76c0*/  F2FP.F16.F32.PACK_AB R32, R2, R0 ;  /* 0x000000000220723e */ /* 0x000fe200000000ff */
[C---:B------:R-:W-:Y:S01]  /*76d0*/  FMUL R12, R24.reuse, R16 ;  /* 0x00000010180c7220 */ /* 0x040fe20000400000 */
[--C-:B------:R-:W-:Y:S02]  /*76e0*/  HADD2.F32 R16, -RZ, R30.reuse.H0_H0 ;  /* 0x2000001eff107230 */ /* 0x100fe40000004100 */
[C---:B------:R-:W-:Y:S01]  /*76f0*/  FMUL R5, R24.reuse, R9 ;  /* 0x0000000918057220 */ /* 0x040fe20000400000 */
[----:B------:R-:W-:Y:S01]  /*7700*/  F2FP.F16.F32.PACK_AB R33, R7, R3 ;  /* 0x000000030721723e */ /* 0x000fe200000000ff */
[----:B------:R-:W-:Y:S02]  /*7710*/  HADD2.F32 R0, -RZ, R30.H1_H1 ;  /* 0x3000001eff007230 */ /* 0x000fe40000004100 */
[C---:B------:R-:W-:Y:S01]  /*7720*/  FMUL R6, R24.reuse, R10 ;  /* 0x0000000a18067220 */ /* 0x040fe20000400000 */
[--C-:B------:R-:W-:Y:S02]  /*7730*/  HADD2.F32 R2, -RZ, R31.reuse.H0_H0 ;  /* 0x2000001fff027230 */ /* 0x100fe40000004100 */
[C---:B------:R-:W-:Y:S01]  /*7740*/  FMUL R11, R24.reuse, R11 ;  /* 0x0000000b180b7220 */ /* 0x040fe20000400000 */
[----:B------:R-:W-:Y:S02]  /*7750*/  HADD2.F32 R3, -RZ, R31.H1_H1 ;  /* 0x3000001fff037230 */ /* 0x000fe40000004100 */
[C---:B------:R-:W-:Y:S01]  /*7760*/  FFMA R4, R27.reuse, R16, R4 ;  /* 0x000000101b047223 */ /* 0x040fe20000000004 */
[C---:B------:R-:W-:Y:S01]  /*7770*/  FFMA R5, R27.reuse, R0, R5 ;  /* 0x000000001b057223 */ /* 0x040fe20000000005 */
[C---:B------:R-:W-:Y:S01]  /*7780*/  FFMA R6, R27.reuse, R2, R6 ;  /* 0x000000021b067223 */ /* 0x040fe20000000006 */
[--C-:B------:R-:W-:Y:S02]  /*7790*/  HADD2.F32 R0, -RZ, R36.reuse.H0_H0 ;  /* 0x20000024ff007230 */ /* 0x100fe40000004100 */
[----:B------:R-:W-:Y:S01]  /*77a0*/  FFMA R11, R27, R3, R11 ;  /* 0x000000031b0b7223 */ /* 0x000fe2000000000b */
[----:B------:R-:W-:Y:S01]  /*77b0*/  HADD2.F32 R2, -RZ, R36.H1_H1 ;  /* 0x30000024ff027230 */ /* 0x000fe20000004100 */
[----:B------:R-:W-:Y:S01]  /*77c0*/  F2FP.F16.F32.PACK_AB R34, R5, R4 ;  /* 0x000000040522723e */ /* 0x000fe200000000ff */
[C---:B------:R-:W-:Y:S01]  /*77d0*/  FMUL R9, R24.reuse, R13 ;  /* 0x0000000d18097220 */ /* 0x040fe20000400000 */
[--C-:B------:R-:W-:Y:S01]  /*77e0*/  HADD2.F32 R3, -RZ, R37.reuse.H0_H0 ;  /* 0x20000025ff037230 */ /* 0x100fe20000004100 */
[----:B------:R-:W-:Y:S01]  /*77f0*/  F2FP.F16.F32.PACK_AB R35, R11, R6 ;  /* 0x000000060b23723e */ /* 0x000fe200000000ff */
[C---:B------:R-:W-:Y:S01]  /*7800*/  FMUL R10, R24.reuse, R14 ;  /* 0x0000000e180a7220 */ /* 0x040fe20000400000 */
[C---:B------:R-:W-:Y:S01]  /*7810*/  FFMA R8, R27.reuse, R0, R8 ;  /* 0x000000001b087223 */ /* 0x040fe20000000008 */
[C---:B------:R-:W-:Y:S01]  /*7820*/  FFMA R9, R27.reuse, R2, R9 ;  /* 0x000000021b097223 */ /* 0x040fe20000000009 */
[----:B------:R-:W-:Y:S01]  /*7830*/  HADD2.F32 R0, -RZ, R37.H1_H1 ;  /* 0x30000025ff007230 */ /* 0x000fe20000004100 */
[----:B------:R3:W-:Y:S01]  /*7840*/  STSM.16.M88.4 [R60+0x1400], R32 ;  /* 0x001400203c007844 */ /* 0x0007e20000000200 */
[----:B------:R-:W-:Y:S01]  /*7850*/  FFMA R10, R27, R3, R10 ;  /* 0x000000031b0a7223 */ /* 0x000fe2000000000a */
[C---:B------:R-:W-:Y:S01]  /*7860*/  FMUL R15, R24.reuse, R15 ;  /* 0x0000000f180f7220 */ /* 0x040fe20000400000 */
[----:B------:R-:W-:Y:S01]  /*7870*/  F2FP.F16.F32.PACK_AB R8, R9, R8 ;  /* 0x000000080908723e */ /* 0x000fe200000000ff */
[--C-:B------:R-:W-:Y:S02]  /*7880*/  HADD2.F32 R2, -RZ, R38.reuse.H0_H0 ;  /* 0x20000026ff027230 */ /* 0x100fe40000004100 */
[C---:B------:R-:W-:Y:S01]  /*7890*/  FMUL R13, R24.reuse, R17 ;  /* 0x00000011180d7220 */ /* 0x040fe20000400000 */
[----:B------:R-:W-:Y:S02]  /*78a0*/  HADD2.F32 R3, -RZ, R38.H1_H1 ;  /* 0x30000026ff037230 */ /* 0x000fe40000004100 */
[C---:B------:R-:W-:Y:S01]  /*78b0*/  FMUL R14, R24.reuse, R18 ;  /* 0x00000012180e7220 */ /* 0x040fe20000400000 */
[--C-:B------:R-:W-:Y:S02]  /*78c0*/  HADD2.F32 R4, -RZ, R39.reuse.H0_H0 ;  /* 0x20000027ff047230 */ /* 0x100fe40000004100 */
[C---:B------:R-:W-:Y:S01]  /*78d0*/  FFMA R15, R27.reuse, R0, R15 ;  /* 0x000000001b0f7223 */ /* 0x040fe2000000000f */
[----:B------:R-:W-:Y:S01]  /*78e0*/  MOV R0, UR46 ;  /* 0x0000002e00007c02 */ /* 0x000fe20008000f00 */
[----:B------:R-:W-:Y:S02]  /*78f0*/  HADD2.F32 R5, -RZ, R39.H1_H1 ;  /* 0x30000027ff057230 */ /* 0x000fe40000004100 */
[----:B------:R-:W-:Y:S01]  /*7900*/  FMUL R19, R24, R19 ;  /* 0x0000001318137220 */ /* 0x000fe20000400000 */
[C---:B------:R-:W-:Y:S01]  /*7910*/  FFMA R12, R27.reuse, R2, R12 ;  /* 0x000000021b0c7223 */ /* 0x040fe2000000000c */
[C---:B------:R-:W-:Y:S01]  /*7920*/  FFMA R13, R27.reuse, R3, R13 ;  /* 0x000000031b0d7223 */ /* 0x040fe2000000000d */
[C---:B------:R-:W-:Y:S01]  /*7930*/  FFMA R14, R27.reuse, R4, R14 ;  /* 0x000000041b0e7223 */ /* 0x040fe2000000000e */
[----:B------:R-:W-:Y:S01]  /*7940*/  FFMA R19, R27, R5, R19 ;  /* 0x000000051b137223 */ /* 0x000fe20000000013 */
[----:B------:R-:W-:Y:S02]  /*7950*/  F2FP.F16.F32.PACK_AB R9, R15, R10 ;  /* 0x0000000a0f09723e */ /* 0x000fe400000000ff */
[----:B------:R-:W-:Y:S02]  /*7960*/  F2FP.F16.F32.PACK_AB R10, R13, R12 ;  /* 0x0000000c0d0a723e */ /* 0x000fe400000000ff */
[----:B------:R-:W-:Y:S02]  /*7970*/  F2FP.F16.F32.PACK_AB R11, R19, R14 ;  /* 0x0000000e130b723e */ /* 0x000fe400000000ff */
[----:B------:R-:W-:Y:S02]  /*7980*/  @P6 LEA R0, R0, UR44, 0x3 ;  /* 0x0000002c00006c11 */ /* 0x000fe4000f8e18ff */
[----:B------:R-:W-:Y:S01]  /*7990*/  LEA R2, R61, UR44, 0x3 ;  /* 0x0000002c3d027c11 */ /* 0x000fe2000f8e18ff */
[----:B------:R3:W-:Y:S01]  /*79a0*/  STSM.16.M88.4 [R59+0x1400], R8 ;  /* 0x001400083b007844 */ /* 0x0007e20000000200 */
[----:B------:R-:W-:Y:S02]  /*79b0*/  @P6 IADD3 R0, PT, PT, R0, 0x130, RZ ;  /* 0x0000013000006810 */ /* 0x000fe40007ffe0ff */
[----:B------:R-:W-:Y:S01]  /*79c0*/  @P6 SHF.L.U32 R3, R55, 0x1f, RZ ;  /* 0x0000001f37036819 */ /* 0x000fe200000006ff */
[----:B------:R-:W-:Y:S01]  /*79d0*/  @!PT LDS RZ, [RZ] ;  /* 0x00000000fffff984 */ /* 0x000fe20000000800 */
[----:B------:R-:W-:Y:S01]  /*79e0*/  @!PT LDS RZ, [RZ] ;  /* 0x00000000fffff984 */ /* 0x000fe20000000800 */
[----:B------:R-:W-:Y:S01]  /*79f0*/  @!PT LDS RZ, [RZ] ;  /* 0x00000000fffff984 */ /* 0x000fe20000000800 */
[----:B------:R-:W-:Y:S01]  /*7a00*/  @!PT LDS RZ, [RZ] ;  /* 0x00000000fffff984 */ /* 0x000fe20000000800 */
[----:B------:R4:W-:Y:S06]  /*7a10*/  MEMBAR.ALL.CTA ;  /* 0x0000000000007992 */ /* 0x0009ec0000008000 */
[----:B----4-:R-:W4:Y:S01]  /*7a20*/  FENCE.VIEW.ASYNC.S ;  /* 0x00000000000073c6 */ /* 0x010f220000000000 */
[----:B-1----:R-:W-:Y:S01]  /*7a30*/  @P6 PRMT R0, R65, 0x654, R0 ;  /* 0x0000065441006816 */ /* 0x002fe20000000000 */
[----:B----4-:R-:W-:Y:S06]  /*7a40*/  BAR.SYNC.DEFER_BLOCKING 0x1, 0x80 ;  /* 0x0042000000007b1d */ /* 0x010fec0000010000 */
[----:B------:R-:W-:Y:S05]  /*7a50*/  @P0 BRA `(.L_x_129) ;  /* 0x0000000000280947 */ /* 0x000fea0003800000 */
[----:B------:R-:W1:Y:S01]  /*7a60*/  LDCU.64 UR6, c[0x0][0x348] ;  /* 0x00006900ff0677ac */ /* 0x000e620008000a00 */
[----:B------:R-:W-:Y:S02]  /*7a70*/  UIADD3 UR9, UPT, UPT, UR49, 0x20, URZ ;  /* 0x0000002031097890 */ /* 0x000fe4000fffe0ff */
[----:B------:R-:W-:Y:S01]  /*7a80*/  UIADD3 UR8, UPT, UPT, UR44, 0x1400, URZ ;  /* 0x000014002c087890 */ /* 0x000fe2000fffe0ff */
[----:B------:R-:W-:Y:S01]  /*7a90*/  UMOV UR10, UR50 ;  /* 0x00000032000a7c82 */ /* 0x000fe20008000000 */
[----:B------:R-:W-:Y:S01]  /*7aa0*/  UMOV UR11, UR36 ;  /* 0x00000024000b7c82 */ /* 0x000fe20008000000 */
[----:B-1----:R-:W-:Y:S04]  /*7ab0*/  UIADD3 UR4, UP0, UPT, UR6, 0x680, URZ ;  /* 0x0000068006047890 */ /* 0x002fe8000ff1e0ff */
[----:B------:R-:W-:Y:S09]  /*7ac0*/  UIADD3.X UR5, UPT, UPT, URZ, UR7, URZ, UP0, !UPT ;  /* 0x00000007ff057290 */ /* 0x000ff200087fe4ff */
[----:B------:R1:W-:Y:S01]  /*7ad0*/  UTMASTG.3D [UR8], [UR4] ;  /* 0x00000008040073b5 */ /* 0x0003e20008010000 */
[----:B------:R0:W-:Y:S01]  /*7ae0*/  UTMACMDFLUSH ;  /* 0x00000000000079b7 */ /* 0x0001e20000000000 */
[----:B-1----:R-:W-:Y:S04]  /*7af0*/  DEPBAR.LE SB0, 0x1 ;  /* 0x000080400000791a */ /* 0x002fe80000000000 */
.L_x_129:
[----:B------:R-:W-:Y:S05]  /*7b00*/  BSYNC.RECONVERGENT B0 ;  /* 0x0000000000007941 */ /* 0x000fea0003800200 */
.L_x_128:
[----:B------:R-:W-:Y:S01]  /*7b10*/  BAR.SYNC.DEFER_BLOCKING 0x1, 0x80 ;  /* 0x0042000000007b1d */ /* 0x000fe20000010000 */
[----:B------:R-:W-:Y:S04]  /*7b20*/  UIADD3 UR4, UPT, UPT, UR46, 0x1, URZ ;  /* 0x000000012e047890 */ /* 0x000fe8000fffe0ff */
[----:B------:R-:W-:Y:S04]  /*7b30*/  UISETP.NE.AND UP0, UPT, UR4, 0x4, UPT ;  /* 0x000000040400788c */ /* 0x000fe8000bf05270 */
[----:B------:R-:W-:Y:S01]  /*7b40*/  USEL UR45, UR4, URZ, UP0 ;  /* 0x000000ff042d7287 */ /* 0x000fe20008000000 */
[----:B------:R1:W-:Y:S01]  /*7b50*/  @P6 SYNCS.ARRIVE.TRANS64.RED.A1T0 RZ, [R0+URZ], RZ ;  /* 0x000000ff00ff69a7 */ /* 0x0003e200081004ff */
[----:B------:R-:W-:Y:S01]  /*7b60*/  BSSY B1, `(.L_x_130) ;  /* 0x0000014000017945 */ /* 0x000fe20003800000 */
[----:B------:R-:W4:Y:S02]  /*7b70*/  @P6 SYNCS.PHASECHK.TRANS64.TRYWAIT P0, [R2+URZ+0x110], R3 ;  /* 0x00011003020065a7 */ /* 0x000f2400080011ff */
[----:B----4-:R-:W-:Y:S01]  /*7b80*/  @P6 SEL R63, RZ, 0x1, !P0 ;  /* 0x00000001ff3f6807 */ /* 0x010fe20004000000 */
[----:B-1----:R-:W-:Y:S06]  /*7b90*/  @!P6 BRA `(.L_x_131) ;  /* 0x000000000040e947 */ /* 0x002fec0003800000 */
[----:B------:R-:W-:Y:S01]  /*7ba0*/  ISETP.NE.AND P1, PT, R64, RZ, PT ;  /* 0x000000ff4000720c */ /* 0x000fe20003f25270 */
[----:B------:R-:W-:Y:S01]  /*7bb0*/  BSSY B0, `(.L_x_132) ;  /* 0x0000009000007945 */ /* 0x000fe20003800000 */
[----:B------:R-:W-:Y:S11]  /*7bc0*/  ISETP.NE.AND P0, PT, R63, RZ, PT ;  /* 0x000000ff3f00720c */ /* 0x000ff60003f05270 */
[----:B------:R-:W-:Y:S05]  /*7bd0*/  @P1 IMAD R3, R61, 0x1000, R62 ;  /* 0x000010003d031824 */ /* 0x000fea00078e023e */
[----:B------:R-:W-:Y:S05]  /*7be0*/  @P1 IADD3 R0, PT, PT, R3, UR44, RZ ;  /* 0x0000002c03001c10 */ /* 0x000fea000fffe0ff */
[----:B------:R-:W-:Y:S01]  /*7bf0*/  @P1 IMAD.IADD R0, R56, 0x1, R0 ;  /* 0x0000000138001824 */ /* 0x000fe200078e0200 */
[----:B------:R-:W-:Y:S06]  /*7c00*/  @P0 BRA `(.L_x_133) ;  /* 0x00000000000c0947 */ /* 0x000fec0003800000 */
[----:B------:R-:W-:Y:S04]  /*7c10*/  SHF.L.U32 R4, R55, 0x1f, RZ ;  /* 0x0000001f37047819 */ /* 0x000fe800000006ff */
[----:B------:R-:W1:Y:S02]  /*7c20*/  SYNCS.PHASECHK.TRANS64.TRYWAIT P0, [R2+URZ+0x110], R4 ;  /* 0x00011004020075a7 */ /* 0x000e6400080011ff */
[----:B-1----:R-:W-:Y:S05]  /*7c30*/  @!P0 BRA `(.L_x_134) ;  /* 0x0000002000d08947 */ /* 0x002fea0003800000 */
.L_x_133:
[----:B------:R-:W-:Y:S05]  /*7c40*/  BSYNC B0 ;  /* 0x0000000000007941 */ /* 0x000fea0003800000 */
.L_x_132:
[----:B------:R-:W-:Y:S02]  /*7c50*/  ISETP.NE.AND P0, PT, R64, RZ, PT ;  /* 0x000000ff4000720c */ /* 0x000fe40003f05270 */
[----:B------:R-:W-:Y:S11]  /*7c60*/  IADD3 R61, PT, PT, R61, 0x1, RZ ;  /* 0x000000013d3d7810 */ /* 0x000ff60007ffe0ff */
[----:B------:R-:W-:Y:S05]  /*7c70*/  @P0 WARPSYNC.ALL ;  /* 0x0000000000000948 */ /* 0x000fea0003800000 */
[----:B------:R4:W1:Y:S04]  /*7c80*/  @P0 LDSM.16.M88.4 R28, [R3+UR44+0x400] ;  /* 0x0004002c031c083b */ /* 0x0008680008000200 */
[----:B------:R4:W1:Y:S02]  /*7c90*/  @P0 LDSM.16.M88.4 R36, [R0+0x400] ;  /* 0x000400000024083b */ /* 0x0008640000000200 */
.L_x_131:
[----:B------:R-:W-:Y:S05]  /*7ca0*/  BSYNC B1 ;  /* 0x0000000000017941 */ /* 0x000fea0003800000 */
.L_x_130:
[----:B----4-:R-:W-:Y:S05]  /*7cb0*/  VIADD R0, R25, 0x40 ;  /* 0x0000004019007836 */ /* 0x010fea0000000000 */
[----:B------:R-:W-:Y:S04]  /*7cc0*/  SHF.R.U32.HI R0, RZ, 0x15, R0 ;  /* 0x00000015ff007819 */ /* 0x000fe80000011600 */
[----:B------:R-:W-:Y:S11]  /*7cd0*/  LOP3.LUT P0, RZ, R0, 0x3, R46, 0x48, !PT ;  /* 0x0000000300ff7812 */ /* 0x000ff6000780482e */
[----:B------:R-:W-:Y:S02]  /*7ce0*/  @!UPT UIADD3 URZ, UPT, UPT, URZ, URZ, URZ ;  /* 0x000000fffffff290 */ /* 0x000fe4000fffe0ff */
[----:B------:R-:W-:Y:S05]  /*7cf0*/  @!P0 BRA `(.L_x_135) ;  /* 0x0000000000408947 */ /* 0x000fea0003800000 */
[----:B------:R-:W4:Y:S01]  /*7d00*/  LDCU.64 UR8, c[0x4][0x70] ;  /* 0x01000e00ff0877ac */ /* 0x000f220008000a00 */
[----:B------:R-:W-:Y:S01]  /*7d10*/  MOV R3, 0x0 ;  /* 0x0000000000037802 */ /* 0x000fe20000000f00 */
[----:B------:R-:W-:Y:S02]  /*7d20*/  HFMA2 R12, -RZ, RZ, 0, 5.9604644775390625e-08 ;  /* 0x00000001ff0c7431 */ /* 0x000fe400000001ff */
[----:B---3--:R-:W-:Y:S02]  /*7d30*/  IMAD.MOV.U32 R8, RZ, RZ, 0x192 ;  /* 0x00000192ff087424 */ /* 0x008fe400078e00ff */
[----:B------:R-:W-:Y:S01]  /*7d40*/  IMAD.MOV.U32 R13, RZ, RZ, RZ ;  /* 0x000000ffff0d7224 */ /* 0x000fe200078e00ff */
[----:B------:R-:W3:Y:S01]  /*7d50*/  LDCU.64 UR6, c[0x4][0x78] ;  /* 0x01000f00ff0677ac */ /* 0x000ee20008000a00 */
[----:B-1----:R-:W1:Y:S01]  /*7d60*/  LDC.64 R2, c[0x4][R3] ;  /* 0x0100000003027b82 */ /* 0x002e620000000a00 */
[----:B------:R-:W5:Y:S01]  /*7d70*/  LDCU.64 UR4, c[0x4][0x10] ;  /* 0x01000200ff0477ac */ /* 0x000f620008000a00 */
[----:B----4-:R-:W-:Y:S01]  /*7d80*/  MOV R5, UR9 ;  /* 0x0000000900057c02 */ /* 0x010fe20008000f00 */
[----:B------:R-:W-:Y:S01]  /*7d90*/  IMAD.U32 R4, RZ, RZ, UR8 ;  /* 0x00000008ff047e24 */ /* 0x000fe2000f8e00ff */
[----:B---3--:R-:W-:Y:S01]  /*7da0*/  MOV R7, UR7 ;  /* 0x0000000700077c02 */ /* 0x008fe20008000f00 */
[----:B------:R-:W-:Y:S01]  /*7db0*/  IMAD.U32 R6, RZ, RZ, UR6 ;  /* 0x00000006ff067e24 */ /* 0x000fe2000f8e00ff */
[----:B-----5:R-:W-:Y:S01]  /*7dc0*/  MOV R11, UR5 ;  /* 0x00000005000b7c02 */ /* 0x020fe20008000f00 */
[----:B------:R-:W-:Y:S02]  /*7dd0*/  IMAD.U32 R10, RZ, RZ, UR4 ;  /* 0x00000004ff0a7e24 */ /* 0x000fe4000f8e00ff */
[----:B------:R-:W-:Y:S07]  /*7de0*/  LEPC R20, `(.L_x_135) ;  /* 0x000000001014794e */ /* 0x000fee0000000000 */
[----:B-12---:R-:W-:Y:S05]  /*7df0*/  CALL.ABS.NOINC R2 ;  /* 0x0000000002007343 */ /* 0x006fea0003c00000 */
.L_x_135:
[----:B------:R-:W-:Y:S01]  /*7e00*/  ISETP.NE.AND P6, PT, R58, RZ, PT ;  /* 0x000000ff3a00720c */ /* 0x000fe20003fc5270 */
[----:B------:R-:W-:Y:S05]  /*7e10*/  WARPSYNC.ALL ;  /* 0x0000000000007948 */ /* 0x000fea0003800000 */
[----:B------:R-:W-:Y:S01]  /*7e20*/  R2UR UR4, R25 ;  /* 0x00000000190472ca */ /* 0x000fe200000e0000 */
[--C-:B-1----:R-:W-:Y:S01]  /*7e30*/  HADD2.F32 R3, -RZ, R28.reuse.H0_H0 ;  /* 0x2000001cff037230 */ /* 0x102fe20000004100 */
[----:B------:R-:W-:Y:S01]  /*7e40*/  ISETP.NE.AND P0, PT, R57, RZ, PT ;  /* 0x000000ff3900720c */ /* 0x000fe20003f05270 */
[--C-:B------:R-:W-:Y:S01]  /*7e50*/  HADD2.F32 R20, -RZ, R29.reuse.H0_H0 ;  /* 0x2000001dff147230 */ /* 0x100fe20000004100 */
[----:B------:R-:W-:Y:S01]  /*7e60*/  BSSY.RECONVERGENT B0, `(.L_x_136) ;  /* 0x0000052000007945 */ /* 0x000fe20003800200 */
[----:B------:R-:W-:Y:S08]  /*7e70*/  HADD2.F32 R21, -RZ, R29.H1_H1 ;  /* 0x3000001dff157230 */ /* 0x000ff00000004100 */
[----:B---3--:R-:W1:Y:S02]  /*7e80*/  LDTM.16dp256bit.x4 R4, tmem[UR4+0x40] ;  /* 0x00004004000479ee */ /* 0x008e640008120000 */
[C---:B-1----:R-:W-:Y:S01]  /*7e90*/  FMUL R0, R24.reuse, R4 ;  /* 0x0000000418007220 */ /* 0x042fe20000400000 */
[----:B------:R-:W-:Y:S02]  /*7ea0*/  HADD2.F32 R4, -RZ, R28.H1_H1 ;  /* 0x3000001cff047230 */ /* 0x000fe40000004100 */
[C---:B------:R-:W-:Y:S01]  /*7eb0*/  FMUL R2, R24.reuse, R5 ;  /* 0x0000000518027220 */ /* 0x040fe20000400000 */
[C---:B------:R-:W-:Y:S01]  /*7ec0*/  FMUL R7, R24.reuse, R7 ;  /* 0x0000000718077220 */ /* 0x040fe20000400000 */
[C---:B------:R-:W-:Y:S01]  /*7ed0*/  FFMA R0, R27.reuse, R3, R0 ;  /* 0x000000031b007223 */ /* 0x040fe20000000000 */
[C---:B------:R-:W-:Y:S01]  /*7ee0*/  FMUL R3, R24.reuse, R6 ;  /* 0x0000000618037220 */ /* 0x040fe20000400000 */
[C---:B------:R-:W-:Y:S01]  /*7ef0*/  FFMA R2, R27.reuse, R4, R2 ;  /* 0x000000041b027223 */ /* 0x040fe20000000002 */
[C---:B------:R-:W-:Y:S01]  /*7f00*/  FMUL R4, R24.reuse, R8 ;  /* 0x0000000818047220 */ /* 0x040fe20000400000 */
[C---:B------:R-:W-:Y:S01]  /*7f10*/  FMUL R8, R24.reuse, R12 ;  /* 0x0000000c18087220 */ /* 0x040fe20000400000 */
[----:B------:R-:W-:Y:S01]  /*7f20*/  FMUL R12, R24, R16 ;  /* 0x00000010180c7220 */ /* 0x000fe20000400000 */
[C---:B------:R-:W-:Y:S01]  /*7f30*/  FFMA R3, R27.reuse, R20, R3 ;  /* 0x000000141b037223 */ /* 0x040fe20000000003 */
[----:B------:R-:W-:Y:S01]  /*7f40*/  F2FP.F16.F32.PACK_AB R32, R2, R0 ;  /* 0x000000000220723e */ /* 0x000fe200000000ff */
[--C-:B------:R-:W-:Y:S02]  /*7f50*/  HADD2.F32 R16, -RZ, R30.reuse.H0_H0 ;  /* 0x2000001eff107230 */ /* 0x100fe40000004100 */
[C---:B------:R-:W-:Y:S01]  /*7f60*/  FMUL R5, R24.reuse, R9 ;  /* 0x0000000918057220 */ /* 0x040fe20000400000 */
[----:B------:R-:W-:Y:S02]  /*7f70*/  HADD2.F32 R0, -RZ, R30.H1_H1 ;  /* 0x3000001eff007230 */ /* 0x000fe40000004100 */
[C---:B------:R-:W-:Y:S01]  /*7f80*/  FFMA R7, R27.reuse, R21, R7 ;  /* 0x000000151b077223 */ /* 0x040fe20000000007 */
[--C-:B------:R-:W-:Y:S02]  /*7f90*/  HADD2.F32 R2, -RZ, R31.reuse.H0_H0 ;  /* 0x2000001fff027230 */ /* 0x100fe40000004100 */
[C---:B------:R-:W-:Y:S01]  /*7fa0*/  FMUL R6, R24.reuse, R10 ;  /* 0x0000000a18067220 */ /* 0x040fe20000400000 */
[C---:B------:R-:W-:Y:S01]  /*7fb0*/  FFMA R4, R27.reuse, R16, R4 ;  /* 0x000000101b047223 */ /* 0x040fe20000000004 */
[----:B------:R-:W-:Y:S01]  /*7fc0*/  FFMA R5, R27, R0, R5 ;  /* 0x000000001b057223 */ /* 0x000fe20000000005 */
[----:B------:R-:W-:Y:S01]  /*7fd0*/  F2FP.F16.F32.PACK_AB R33, R7, R3 ;  /* 0x000000030721723e */ /* 0x000fe200000000ff */
[----:B------:R-:W-:Y:S02]  /*7fe0*/  HADD2.F32 R16, -RZ, R31.H1_H1 ;  /* 0x3000001fff107230 */ /* 0x000fe40000004100 */
        /* <DEDUP_REMOVED lines=9> */
[C---:B------:R-:W-:Y:S01]  /*8080*/  FFMA R8, R27.reuse, R0, R8 ;  /* 0x000000001b087223 */ /* 0x040fe20000000008 */
[C---:B------:R-:W-:Y:S01]  /*8090*/  FFMA R9, R27.reuse, R2, R9 ;  /* 0x000000021b097223 */ /* 0x040fe20000000009 */
[----:B------:R-:W-:Y:S02]  /*80a0*/  HADD2.F32 R0, -RZ, R37.H1_H1 ;  /* 0x30000025ff007230 */ /* 0x000fe40000004100 */
[----:B------:R-:W-:Y:S01]  /*80b0*/  FFMA R10, R27, R3, R10 ;  /* 0x000000031b0a7223 */ /* 0x000fe2000000000a */
[----:B------:R-:W-:Y:S01]  /*80c0*/  F2FP.F16.F32.PACK_AB R35, R11, R6 ;  /* 0x000000060b23723e */ /* 0x000fe200000000ff */
[C---:B------:R-:W-:Y:S01]  /*80d0*/  FMUL R15, R24.reuse, R15 ;  /* 0x0000000f180f7220 */ /* 0x040fe20000400000 */
[--C-:B------:R-:W-:Y:S02]  /*80e0*/  HADD2.F32 R2, -RZ, R38.reuse.H0_H0 ;  /* 0x20000026ff027230 */ /* 0x100fe40000004100 */
[C---:B------:R-:W-:Y:S01]  /*80f0*/  FMUL R13, R24.reuse, R17 ;  /* 0x00000011180d7220 */ /* 0x040fe20000400000 */
[----:B------:R-:W-:Y:S01]  /*8100*/  HADD2.F32 R3, -RZ, R38.H1_H1 ;  /* 0x30000026ff037230 */ /* 0x000fe20000004100 */
[----:B------:R1:W-:Y:S01]  /*8110*/  STSM.16.M88.4 [R60+0x2400], R32 ;  /* 0x002400203c007844 */ /* 0x0003e20000000200 */
[----:B------:R-:W-:Y:S01]  /*8120*/  F2FP.F16.F32.PACK_AB R8, R9, R8 ;  /* 0x000000080908723e */ /* 0x000fe200000000ff */
[--C-:B------:R-:W-:Y:S02]  /*8130*/  HADD2.F32 R4, -RZ, R39.reuse.H0_H0 ;  /* 0x20000027ff047230 */ /* 0x100fe40000004100 */
[C---:B------:R-:W-:Y:S01]  /*8140*/  FMUL R14, R24.reuse, R18 ;  /* 0x00000012180e7220 */ /* 0x040fe20000400000 */
[----:B------:R-:W-:Y:S02]  /*8150*/  HADD2.F32 R5, -RZ, R39.H1_H1 ;  /* 0x30000027ff057230 */ /* 0x000fe40000004100 */
[C---:B------:R-:W-:Y:S01]  /*8160*/  FFMA R15, R27.reuse, R0, R15 ;  /* 0x000000001b0f7223 */ /* 0x040fe2000000000f */
[----:B------:R-:W-:Y:S01]  /*8170*/  MOV R0, UR45 ;  /* 0x0000002d00007c02 */ /* 0x000fe20008000f00 */
        /* <DEDUP_REMOVED lines=18> */
[----:B---3--:R-:W3:Y:S01]  /*82a0*/  FENCE.VIEW.ASYNC.S ;  /* 0x00000000000073c6 */ /* 0x008ee20000000000 */
[----:B------:R-:W-:Y:S01]  /*82b0*/  @P6 PRMT R0, R65, 0x654, R0 ;  /* 0x0000065441006816 */ /* 0x000fe20000000000 */
[----:B---3--:R-:W-:Y:S06]  /*82c0*/  BAR.SYNC.DEFER_BLOCKING 0x1, 0x80 ;  /* 0x0042000000007b1d */ /* 0x008fec0000010000 */
[----:B------:R-:W-:Y:S05]  /*82d0*/  @P0 BRA `(.L_x_137) ;  /* 0x0000000000280947 */ /* 0x000fea0003800000 */
[----:B------:R-:W3:Y:S01]  /*82e0*/  LDCU.64 UR6, c[0x0][0x348] ;  /* 0x00006900ff0677ac */ /* 0x000ee20008000a00 */
[----:B------:R-:W-:Y:S02]  /*82f0*/  UIADD3 UR9, UPT, UPT, UR49, 0x40, URZ ;  /* 0x0000004031097890 */ /* 0x000fe4000fffe0ff */
[----:B------:R-:W-:Y:S01]  /*8300*/  UIADD3 UR8, UPT, UPT, UR44, 0x2400, URZ ;  /* 0x000024002c087890 */ /* 0x000fe2000fffe0ff */
[----:B------:R-:W-:Y:S01]  /*8310*/  UMOV UR10, UR50 ;  /* 0x00000032000a7c82 */ /* 0x000fe20008000000 */
[----:B------:R-:W-:Y:S01]  /*8320*/  UMOV UR11, UR36 ;  /* 0x00000024000b7c82 */ /* 0x000fe20008000000 */
[----:B---3--:R-:W-:Y:S04]  /*8330*/  UIADD3 UR4, UP0, UPT, UR6, 0x680, URZ ;  /* 0x0000068006047890 */ /* 0x008fe8000ff1e0ff */
[----:B------:R-:W-:Y:S09]  /*8340*/  UIADD3.X UR5, UPT, UPT, URZ, UR7, URZ, UP0, !UPT ;  /* 0x00000007ff057290 */ /* 0x000ff200087fe4ff */
[----:B------:R3:W-:Y:S01]  /*8350*/  UTMASTG.3D [UR8], [UR4] ;  /* 0x00000008040073b5 */ /* 0x0007e20008010000 */
[----:B------:R0:W-:Y:S01]  /*8360*/  UTMACMDFLUSH ;  /* 0x00000000000079b7 */ /* 0x0001e20000000000 */
[----:B---3--:R-:W-:Y:S04]  /*8370*/  DEPBAR.LE SB0, 0x1 ;  /* 0x000080400000791a */ /* 0x008fe80000000000 */
.L_x_137:
[----:B------:R-:W-:Y:S05]  /*8380*/  BSYNC.RECONVERGENT B0 ;  /* 0x0000000000007941 */ /* 0x000fea0003800200 */
.L_x_136:
        /* <DEDUP_REMOVED lines=8> */
[----:B---3--:R-:W-:Y:S06]  /*8410*/  @!P6 BRA `(.L_x_139) ;  /* 0x000000000040e947 */ /* 0x008fec0003800000 */
        /* <DEDUP_REMOVED lines=8> */
[----:B------:R-:W3:Y:S02]  /*84a0*/  SYNCS.PHASECHK.TRANS64.TRYWAIT P0, [R3+URZ+0x110], R0 ;  /* 0x00011000030075a7 */ /* 0x000ee400080011ff */
[----:B---3--:R-:W-:Y:S05]  /*84b0*/  @!P0 BRA `(.L_x_142) ;  /* 0x0000001800c48947 */ /* 0x008fea0003800000 */
.L_x_141:
[----:B------:R-:W-:Y:S05]  /*84c0*/  BSYNC B0 ;  /* 0x0000000000007941 */ /* 0x000fea0003800000 */
.L_x_140:
[----:B------:R-:W-:Y:S11]  /*84d0*/  ISETP.NE.AND P0, PT, R64, RZ, PT ;  /* 0x000000ff4000720c */ /* 0x000ff60003f05270 */
[----:B------:R-:W-:Y:S02]  /*84e0*/  @!UPT UIADD3 URZ, UPT, UPT, URZ, URZ, URZ ;  /* 0x000000fffffff290 */ /* 0x000fe4000fffe0ff */
[----:B------:R-:W-:Y:S05]  /*84f0*/  @P0 WARPSYNC.ALL ;  /* 0x0000000000000948 */ /* 0x000fea0003800000 */
[----:B------:R4:W1:Y:S04]  /*8500*/  @P0 LDSM.16.M88.4 R28, [R61+UR44+0x400] ;  /* 0x0004002c3d1c083b */ /* 0x0008680008000200 */
[----:B------:R4:W1:Y:S02]  /*8510*/  @P0 LDSM.16.M88.4 R36, [R2+0x400] ;  /* 0x000400000224083b */ /* 0x0008640000000200 */
.L_x_139:
[----:B------:R-:W-:Y:S05]  /*8520*/  BSYNC B1 ;  /* 0x0000000000017941 */ /* 0x000fea0003800000 */
.L_x_138:
[----:B---3--:R-:W-:Y:S05]  /*8530*/  VIADD R0, R25, 0x60 ;  /* 0x0000006019007836 */ /* 0x008fea0000000000 */
[----:B------:R-:W-:Y:S04]  /*8540*/  SHF.R.U32.HI R0, RZ, 0x15, R0 ;  /* 0x00000015ff007819 */ /* 0x000fe80000011600 */
[----:B------:R-:W-:Y:S11]  /*8550*/  LOP3.LUT P0, RZ, R0, 0x3, R46, 0x48, !PT ;  /* 0x0000000300ff7812 */ /* 0x000ff6000780482e */
[----:B------:R-:W-:Y:S02]  /*8560*/  @!UPT UIADD3 URZ, UPT, UPT, URZ, URZ, URZ ;  /* 0x000000fffffff290 */ /* 0x000fe4000fffe0ff */
[----:B------:R-:W-:Y:S05]  /*8570*/  @!P0 BRA `(.L_x_143) ;  /* 0x0000000000408947 */ /* 0x000fea0003800000 */
[----:B------:R-:W3:Y:S01]  /*8580*/  LDCU.64 UR8, c[0x4][0x70] ;  /* 0x01000e00ff0877ac */ /* 0x000ee20008000a00 */
[----:B------:R-:W-:Y:S01]  /*8590*/  MOV R3, 0x0 ;  /* 0x0000000000037802 */ /* 0x000fe20000000f00 */
[----:B------:R-:W-:Y:S02]  /*85a0*/  HFMA2 R12, -RZ, RZ, 0, 5.9604644775390625e-08 ;  /* 0x00000001ff0c7431 */ /* 0x000fe400000001ff */
[----:B-1----:R-:W-:Y:S02]  /*85b0*/  IMAD.MOV.U32 R8, RZ, RZ, 0x192 ;  /* 0x00000192ff087424 */ /* 0x002fe400078e00ff */
[----:B------:R-:W-:Y:S01]  /*85c0*/  IMAD.MOV.U32 R13, RZ, RZ, RZ ;  /* 0x000000ffff0d7224 */ /* 0x000fe200078e00ff */
[----:B------:R-:W1:Y:S01]  /*85d0*/  LDCU.64 UR6, c[0x4][0x78] ;  /* 0x01000f00ff0677ac */ /* 0x000e620008000a00 */
[----:B----4-:R-:W4:Y:S01]  /*85e0*/  LDC.64 R2, c[0x4][R3] ;  /* 0x0100000003027b82 */ /* 0x010f220000000a00 */
        /* <DEDUP_REMOVED lines=9> */
.L_x_143:
[----:B------:R-:W-:Y:S01]  /*8680*/  ISETP.NE.AND P0, PT, R57, RZ, PT ;  /* 0x000000ff3900720c */ /* 0x000fe20003f05270 */
[----:B------:R-:W-:Y:S05]  /*8690*/  WARPSYNC.ALL ;  /* 0x0000000000007948 */ /* 0x000fea0003800000 */
[----:B------:R-:W-:Y:S01]  /*86a0*/  R2UR UR4, R25 ;  /* 0x00000000190472ca */ /* 0x000fe200000e0000 */
[----:B------:R-:W3:Y:S01]  /*86b0*/  S2UR UR5, SR_CgaCtaId ;  /* 0x00000000000579c3 */ /* 0x000ee20000008800 */
[--C-:B-1----:R-:W-:Y:S01]  /*86c0*/  HADD2.F32 R0, -RZ, R28.reuse.H0_H0 ;  /* 0x2000001cff007230 */ /* 0x102fe20000004100 */
[----:B------:R-:W-:Y:S01]  /*86d0*/  BSSY.RECONVERGENT B0, `(.L_x_144) ;  /* 0x0000052000007945 */ /* 0x000fe20003800200 */
[----:B----4-:R-:W-:Y:S02]  /*86e0*/  HADD2.F32 R2, -RZ, R28.H1_H1 ;  /* 0x3000001cff027230 */ /* 0x010fe40000004100 */
[--C-:B------:R-:W-:Y:S02]  /*86f0*/  HADD2.F32 R3, -RZ, R29.reuse.H0_H0 ;  /* 0x2000001dff037230 */ /* 0x100fe40000004100 */
[----:B------:R-:W-:Y:S02]  /*8700*/  HADD2.F32 R20, -RZ, R29.H1_H1 ;  /* 0x3000001dff147230 */ /* 0x000fe40000004100 */
[--C-:B------:R-:W-:Y:S02]  /*8710*/  HADD2.F32 R21, -RZ, R30.reuse.H0_H0 ;  /* 0x2000001eff157230 */ /* 0x100fe40000004100 */
[----:B------:R-:W-:Y:S01]  /*8720*/  HADD2.F32 R25, -RZ, R30.H1_H1 ;  /* 0x3000001eff197230 */ /* 0x000fe20000004100 */
[----:B------:R-:W1:Y:S01]  /*8730*/  LDTM.16dp256bit.x4 R4, tmem[UR4+0x60] ;  /* 0x00006004000479ee */ /* 0x000e620008120000 */
[----:B------:R-:W-:Y:S01]  /*8740*/  R2UR UR4, R26 ;  /* 0x000000001a0472ca */ /* 0x000fe200000e0000 */
[----:B------:R-:W-:Y:S01]  /*8750*/  NOP ;  /* 0x0000000000007918 */ /* 0x000fe20000000000 */
[--C-:B------:R-:W-:Y:S02]  /*8760*/  HADD2.F32 R26, -RZ, R31.reuse.H0_H0 ;  /* 0x2000001fff1a7230 */ /* 0x100fe40000004100 */
[----:B------:R-:W-:Y:S02]  /*8770*/  HADD2.F32 R28, -RZ, R31.H1_H1 ;  /* 0x3000001fff1c7230 */ /* 0x000fe40000004100 */
[--C-:B------:R-:W-:Y:S02]  /*8780*/  HADD2.F32 R29, -RZ, R36.reuse.H0_H0 ;  /* 0x20000024ff1d7230 */ /* 0x100fe40000004100 */
[----:B------:R-:W-:Y:S02]  /*8790*/  HADD2.F32 R30, -RZ, R36.H1_H1 ;  /* 0x30000024ff1e7230 */ /* 0x000fe40000004100 */
[--C-:B------:R-:W-:Y:S02]  /*87a0*/  HADD2.F32 R31, -RZ, R37.reuse.H0_H0 ;  /* 0x20000025ff1f7230 */ /* 0x100fe40000004100 */
[----:B------:R-:W-:Y:S01]  /*87b0*/  HADD2.F32 R32, -RZ, R37.H1_H1 ;  /* 0x30000025ff207230 */ /* 0x000fe20000004100 */
[----:B------:R-:W-:Y:S01]  /*87c0*/  UIADD3 UR4, UPT, UPT, UR4, 0x1a0, URZ ;  /* 0x000001a004047890 */ /* 0x000fe2000fffe0ff */
[--C-:B------:R-:W-:Y:S02]  /*87d0*/  HADD2.F32 R33, -RZ, R38.reuse.H0_H0 ;  /* 0x20000026ff217230 */ /* 0x100fe40000004100 */
[----:B------:R-:W-:Y:S02]  /*87e0*/  HADD2.F32 R34, -RZ, R38.H1_H1 ;  /* 0x30000026ff227230 */ /* 0x000fe40000004100 */
[--C-:B------:R-:W-:Y:S02]  /*87f0*/  HADD2.F32 R35, -RZ, R39.reuse.H0_H0 ;  /* 0x20000027ff237230 */ /* 0x100fe40000004100 */
[----:B------:R-:W-:Y:S02]  /*8800*/  HADD2.F32 R36, -RZ, R39.H1_H1 ;  /* 0x30000027ff247230 */ /* 0x000fe40000004100 */
[C---:B-1----:R-:W-:Y:S01]  /*8810*/  FMUL R4, R24.reuse, R4 ;  /* 0x0000000418047220 */ /* 0x042fe20000400000 */
[----:B---3--:R-:W-:Y:S01]  /*8820*/  UPRMT UR4, UR5, 0x654, UR4 ;  /* 0x0000065405047896 */ /* 0x008fe20008000004 */
[C---:B------:R-:W-:Y:S01]  /*8830*/  FMUL R5, R24.reuse, R5 ;  /* 0x0000000518057220 */ /* 0x040fe20000400000 */
[C---:B------:R-:W-:Y:S01]  /*8840*/  FMUL R6, R24.reuse, R6 ;  /* 0x0000000618067220 */ /* 0x040fe20000400000 */
[C---:B------:R-:W-:Y:S01]  /*8850*/  FFMA R4, R27.reuse, R0, R4 ;  /* 0x000000001b047223 */ /* 0x040fe20000000004 */
[C---:B------:R-:W-:Y:S01]  /*8860*/  FMUL R7, R24.reuse, R7 ;  /* 0x0000000718077220 */ /* 0x040fe20000400000 */
[C---:B------:R-:W-:Y:S01]  /*8870*/  FFMA R5, R27.reuse, R2, R5 ;  /* 0x000000021b057223 */ /* 0x040fe20000000005 */
[C---:B------:R-:W-:Y:S01]  /*8880*/  FFMA R6, R27.reuse, R3, R6 ;  /* 0x000000031b067223 */ /* 0x040fe20000000006 */
[C---:B------:R-:W-:Y:S01]  /*8890*/  FMUL R8, R24.reuse, R8 ;  /* 0x0000000818087220 */ /* 0x040fe20000400000 */
[----:B------:R-:W-:Y:S01]  /*88a0*/  FFMA R7, R27, R20, R7 ;  /* 0x000000141b077223 */ /* 0x000fe20000000007 */
[----:B------:R-:W-:Y:S01]  /*88b0*/  SYNCS.ARRIVE.TRANS64.RED.A1T0 RZ, [UR4], RZ ;  /* 0x000000ffffff79a7 */ /* 0x000fe20008100404 */
[----:B------:R-:W-:Y:S01]  /*88c0*/  F2FP.F16.F32.PACK_AB R4, R5, R4 ;  /* 0x000000040504723e */ /* 0x000fe200000000ff */
[----:B------:R-:W-:Y:S01]  /*88d0*/  FFMA R8, R27, R21, R8 ;  /* 0x000000151b087223 */ /* 0x000fe20000000008 */
[C---:B------:R-:W-:Y:S01]  /*88e0*/  FMUL R9, R24.reuse, R9 ;  /* 0x0000000918097220 */ /* 0x040fe20000400000 */
[----:B------:R-:W-:Y:S01]  /*88f0*/  F2FP.F16.F32.PACK_AB R5, R7, R6 ;  /* 0x000000060705723e */ /* 0x000fe200000000ff */
[C---:B------:R-:W-:Y:S01]  /*8900*/  FMUL R0, R24.reuse, R10 ;  /* 0x0000000a18007220 */ /* 0x040fe20000400000 */
[C---:B------:R-:W-:Y:S01]  /*8910*/  FMUL R2, R24.reuse, R11 ;  /* 0x0000000b18027220 */ /* 0x040fe20000400000 */
[C---:B------:R-:W-:Y:S01]  /*8920*/  FMUL R3, R24.reuse, R12 ;  /* 0x0000000c18037220 */ /* 0x040fe20000400000 */
[C---:B------:R-:W-:Y:S01]  /*8930*/  FFMA R9, R27.reuse, R25, R9 ;  /* 0x000000191b097223 */ /* 0x040fe20000000009 */
[C---:B------:R-:W-:Y:S01]  /*8940*/  FMUL R10, R24.reuse, R13 ;  /* 0x0000000d180a7220 */ /* 0x040fe20000400000 */
[C---:B------:R-:W-:Y:S01]  /*8950*/  FFMA R0, R27.reuse, R26, R0 ;  /* 0x0000001a1b007223 */ /* 0x040fe20000000000 */
[C---:B------:R-:W-:Y:S01]  /*8960*/  FMUL R11, R24.reuse, R14 ;  /* 0x0000000e180b7220 */ /* 0x040fe20000400000 */
[C---:B------:R-:W-:Y:S01]  /*8970*/  FFMA R2, R27.reuse, R28, R2 ;  /* 0x0000001c1b027223 */ /* 0x040fe20000000002 */
[C---:B------:R-:W-:Y:S01]  /*8980*/  FMUL R15, R24.reuse, R15 ;  /* 0x0000000f180f7220 */ /* 0x040fe20000400000 */
[C---:B------:R-:W-:Y:S01]  /*8990*/  FMUL R12, R24.reuse, R16 ;  /* 0x00000010180c7220 */ /* 0x040fe20000400000 */
[C---:B------:R-:W-:Y:S01]  /*89a0*/  FFMA R3, R27.reuse, R29, R3 ;  /* 0x0000001d1b037223 */ /* 0x040fe20000000003 */
[C---:B------:R-:W-:Y:S01]  /*89b0*/  FMUL R13, R24.reuse, R17 ;  /* 0x00000011180d7220 */ /* 0x040fe20000400000 */
[C---:B------:R-:W-:Y:S01]  /*89c0*/  FFMA R10, R27.reuse, R30, R10 ;  /* 0x0000001e1b0a7223 */ /* 0x040fe2000000000a */
[C---:B------:R-:W-:Y:S01]  /*89d0*/  FMUL R14, R24.reuse, R18 ;  /* 0x00000012180e7220 */ /* 0x040fe20000400000 */
[C---:B------:R-:W-:Y:S01]  /*89e0*/  FFMA R11, R27.reuse, R31, R11 ;  /* 0x0000001f1b0b7223 */ /* 0x040fe2000000000b */
        /* <DEDUP_REMOVED lines=32> */
.L_x_145:
[----:B------:R-:W-:Y:S05]  /*8bf0*/  BSYNC.RECONVERGENT B0 ;  /* 0x0000000000007941 */ /* 0x000fea0003800200 */
.L_x_144:
[----:B------:R-:W-:Y:S01]  /*8c00*/  BAR.SYNC.DEFER_BLOCKING 0x1, 0x80 ;  /* 0x0042000000007b1d */ /* 0x000fe20000010000 */
[----:B------:R-:W-:Y:S01]  /*8c10*/  UISETP.NE.AND UP0, UPT, UR47, -0x4, UPT ;  /* 0xfffffffc2f00788c */ /* 0x000fe2000bf05270 */
[----:B------:R-:W-:Y:S08]  /*8c20*/  IADD3 R22, PT, PT, R22, 0x1, RZ ;  /* 0x0000000116167810 */ /* 0x000ff00007ffe0ff */
[----:B------:R-:W-:Y:S05]  /*8c30*/  BRA.U !UP0, `(.L_x_146) ;  /* 0x0000000108247547 */ /* 0x000fea000b800000 */
[----:B------:R-:W-:Y:S01]  /*8c40*/  ISETP.NE.AND P0, PT, R58, RZ, PT ;  /* 0x000000ff3a00720c */ /* 0x000fe20003f05270 */
[----:B------:R-:W-:Y:S01]  /*8c50*/  IMAD.U32 R0, RZ, RZ, UR46 ;  /* 0x0000002eff007e24 */ /* 0x000fe2000f8e00ff */
[----:B------:R-:W-:Y:S04]  /*8c60*/  UIADD3 UR4, UPT, UPT, UR46, 0x1, URZ ;  /* 0x000000012e047890 */ /* 0x000fe8000fffe0ff */
[----:B------:R-:W-:Y:S04]  /*8c70*/  UISETP.NE.AND UP0, UPT, UR4, 0x4, UPT ;  /* 0x000000040400788c */ /* 0x000fe8000bf05270 */
[----:B------:R-:W-:Y:S03]  /*8c80*/  USEL UR46, UR4, URZ, UP0 ;  /* 0x000000ff042e7287 */ /* 0x000fe60008000000 */
[----:B------:R-:W-:Y:S05]  /*8c90*/  @P0 LEA R0, R0, UR44, 0x3 ;  /* 0x0000002c00000c11 */ /* 0x000fea000f8e18ff */
[----:B------:R-:W-:Y:S05]  /*8ca0*/  @P0 VIADD R0, R0, 0x130 ;  /* 0x0000013000000836 */ /* 0x000fea0000000000 */
[----:B------:R-:W-:Y:S04]  /*8cb0*/  @P0 PRMT R0, R65, 0x654, R0 ;  /* 0x0000065441000816 */ /* 0x000fe80000000000 */
[----:B------:R3:W-:Y:S03]  /*8cc0*/  @P0 SYNCS.ARRIVE.TRANS64.RED.A1T0 RZ, [R0+URZ], RZ ;  /* 0x000000ff00ff09a7 */ /* 0x0007e600081004ff */
.L_x_146:
[----:B------:R-:W-:Y:S01]  /*8cd0*/  R2UR UR5, R47 ;  /* 0x000000002f0572ca */ /* 0x000fe200000e0000 */
[----:B------:R-:W-:Y:S01]  /*8ce0*/  UISETP.NE.AND UP0, UPT, UR61, URZ, UPT ;  /* 0x000000ff3d00728c */ /* 0x000fe2000bf05270 */
[----:B------:R-:W-:Y:S01]  /*8cf0*/  R2UR UR4, R48 ;  /* 0x00000000300472ca */ /* 0x000fe200000e0000 */
[----:B------:R-:W-:Y:S01]  /*8d00*/  UIADD3 UR47, UPT, UPT, UR47, 0x4, URZ ;  /* 0x000000042f2f7890 */ /* 0x000fe2000fffe0ff */
[----:B------:R-:W-:Y:S01]  /*8d10*/  ISETP.NE.AND P0, PT, R52, 0x2, PT ;  /* 0x000000023400780c */ /* 0x000fe20003f05270 */
[----:B------:R-:W-:Y:S01]  /*8d20*/  UMOV UR36, UR60 ;  /* 0x0000003c00247c82 */ /* 0x000fe20008000000 */
[----:B------:R-:W-:Y:S02]  /*8d30*/  ISETP.NE.AND P1, PT, R22, 0x4, PT ;  /* 0x000000041600780c */ /* 0x000fe40003f25270 */
[----:B------:R-:W-:Y:S02]  /*8d40*/  SEL R2, RZ, 0x1, P0 ;  /* 0x00000001ff027807 */ /* 0x000fe40000000000 */
[----:B---3--:R-:W-:Y:S02]  /*8d50*/  SEL R0, RZ, 0x1, P1 ;  /* 0x00000001ff007807 */ /* 0x008fe40000800000 */
[----:B------:R-:W-:Y:S01]  /*8d60*/  LOP3.LUT R53, R53, R2, RZ, 0x3c, !PT ;  /* 0x0000000235357212 */ /* 0x000fe200078e3cff */
[----:B------:R-:W-:Y:S01]  /*8d70*/  UIADD3 UR20, UPT, UPT, UR37, UR5, URZ ;  /* 0x0000000525147290 */ /* 0x000fe2000fffe0ff */
[----:B------:R-:W-:Y:S01]  /*8d80*/  LOP3.LUT R54, R54, R0, RZ, 0x3c, !PT ;  /* 0x0000000036367212 */ /* 0x000fe200078e3cff */
[----:B------:R-:W-:Y:S01]  /*8d90*/  UIADD3 UR16, UPT, UPT, UR38, UR4, URZ ;  /* 0x0000000426107290 */ /* 0x000fe2000fffe0ff */
[----:B------:R-:W-:Y:S02]  /*8da0*/  SEL R52, R52, RZ, P0 ;  /* 0x000000ff34347207 */ /* 0x000fe40000000000 */
[----:B------:R-:W-:Y:S01]  /*8db0*/  SEL R22, R22, RZ, P1 ;  /* 0x000000ff16167207 */ /* 0x000fe20000800000 */
[----:B------:R-:W-:Y:S08]  /*8dc0*/  BRA.U UP0, `(.L_x_147) ;  /* 0xffffffcd00b07547 */ /* 0x000ff0000b83ffff */
[----:B------:R-:W-:-:S13]  /*8dd0*/  R2UR UR4, R49 ;  /* 0x00000000310472ca */ /* 0x000fda00000e0000 */
[----:B------:R-:W-:-:S09]  /*8de0*/  UISETP.NE.AND UP0, UPT, UR4, URZ, UPT ;  /* 0x000000ff0400728c */ /* 0x000fd2000bf05270 */
[----:B------:R-:W-:Y:S05]  /*8df0*/  BRA.U !UP0, `(.L_x_148) ;  /* 0x0000000108487547 */ /* 0x000fea000b800000 */
[----:B------:R-:W3:Y:S02]  /*8e00*/  LDCU.64 UR4, c[0x0][0x890] ;  /* 0x00011200ff0477ac */ /* 0x000ee40008000a00 */
[----:B---3--:R-:W-:-:S04]  /*8e10*/  UISETP.NE.U32.AND UP0, UPT, UR4, URZ, UPT ;  /* 0x000000ff0400728c */ /* 0x008fc8000bf05070 */
[----:B------:R-:W-:-:S09]  /*8e20*/  UISETP.NE.AND.EX UP0, UPT, UR5, URZ, UPT, UP0 ;  /* 0x000000ff0500728c */ /* 0x000fd2000bf05300 */
[----:B------:R-:W-:Y:S05]  /*8e30*/  BRA.U UP0, `(.L_x_149) ;  /* 0x00000001000c7547 */ /* 0x000fea000b800000 */
[----:B------:R-:W-:-:S13]  /*8e40*/  FSETP.NEU.AND P0, PT, R27, RZ, PT ;  /* 0x000000ff1b00720b */ /* 0x000fda0003f0d000 */
[----:B------:R-:W-:Y:S05]  /*8e50*/  @!P0 EXIT ;  /* 0x000000000000894d */ /* 0x000fea0003800000 */
[----:B------:R-:W-:Y:S05]  /*8e60*/  BRA `(.L_x_148) ;  /* 0x00000000002c7947 */ /* 0x000fea0003800000 */
.L_x_149:
[----:B------:R-:W-:Y:S01]  /*8e70*/  ISETP.NE.AND P0, PT, R51, RZ, PT ;  /* 0x000000ff3300720c */ /* 0x000fe20003f05270 */
[----:B------:R-:W-:-:S12]  /*8e80*/  BSSY.RECONVERGENT B0, `(.L_x_148) ;  /* 0x0000009000007945 */ /* 0x000fd80003800200 */
[----:B------:R-:W-:Y:S05]  /*8e90*/  @P0 BRA `(.L_x_150) ;  /* 0x0000000000140947 */ /* 0x000fea0003800000 */
[----:B------:R-:W3:Y:S02]  /*8ea0*/  LDCU.64 UR4, c[0x0][0x888] ;  /* 0x00011100ff0477ac */ /* 0x000ee40008000a00 */
[----:B---3--:R-:W-:-:S04]  /*8eb0*/  ISETP.NE.U32.AND P0, PT, RZ, UR4, PT ;  /* 0x00000004ff007c0c */ /* 0x008fc8000bf05070 */
[----:B------:R-:W-:-:S13]  /*8ec0*/  ISETP.NE.AND.EX P0, PT, RZ, UR5, PT, P0 ;  /* 0x00000005ff007c0c */ /* 0x000fda000bf05300 */
[----:B------:R-:W-:Y:S05]  /*8ed0*/  @!P0 EXIT ;  /* 0x000000000000894d */ /* 0x000fea0003800000 */
[----:B------:R-:W-:Y:S05]  /*8ee0*/  BRA `(.L_x_151) ;  /* 0x0000000000087947 */ /* 0x000fea0003800000 */
.L_x_150:
[----:B------:R-:W-:-:S13]  /*8ef0*/  FSETP.NEU.AND P0, PT, R27, RZ, PT ;  /* 0x000000ff1b00720b */ /* 0x000fda0003f0d000 */
[----:B------:R-:W-:Y:S05]  /*8f00*/  @!P0 EXIT ;  /* 0x000000000000894d */ /* 0x000fea0003800000 */
.L_x_151:
[----:B------:R-:W-:Y:S05]  /*8f10*/  BSYNC.RECONVERGENT B0 ;  /* 0x0000000000007941 */ /* 0x000fea0003800200 */
.L_x_148:
[----:B------:R-:W3:Y:S01]  /*8f20*/  S2UR UR5, SR_CgaCtaId ;  /* 0x00000000000579c3 */ /* 0x000ee20000008800 */
[----:B------:R-:W-:Y:S01]  /*8f30*/  ULEA UR4, UR46, UR44, 0x3 ;  /* 0x0000002c2e047291 */ /* 0x000fe2000f8e18ff */
[----:B------:R-:W-:-:S04]  /*8f40*/  DEPBAR.LE SB0, 0x0 ;  /* 0x000080000000791a */ /* 0x000fc80000000000 */
[----:B------:R-:W-:-:S04]  /*8f50*/  UIADD3 UR4, UPT, UPT, UR4, 0x130, URZ ;  /* 0x0000013004047890 */ /* 0x000fc8000fffe0ff */
[----:B---3--:R-:W-:-:S09]  /*8f60*/  UPRMT UR4, UR5, 0x654, UR4 ;  /* 0x0000065405047896 */ /* 0x008fd20008000004 */
[----:B------:R-:W-:Y:S01]  /*8f70*/  SYNCS.ARRIVE.TRANS64.RED.A1T0 RZ, [UR4], RZ ;  /* 0x000000ffffff79a7 */ /* 0x000fe20008100404 */
[----:B------:R-:W-:Y:S05]  /*8f80*/  EXIT ;  /* 0x000000000000794d */ /* 0x000fea0003800000 */
.L_x_25:
[----:B-1----:R1:W3:Y:S02]  /*8f90*/  SYNCS.PHASECHK.TRANS64.TRYWAIT P0, [R0+URZ+0x1d0], R2 ;  /* 0x0001d002000075a7 */ /* 0x0022e400080011ff */
[----:B---3--:R-:W-:Y:S05]  /*8fa0*/  @!P0 NANOSLEEP.SYNCS 0x989680 ;  /* 0x009896800000895d */ /* 0x008fea0003900000 */
[----:B------:R-:W3:Y:S02]  /*8fb0*/  @!P0 SYNCS.PHASECHK.TRANS64 P0, [R0+URZ+0x1d0], R2 ;  /* 0x0001d002000085a7 */ /* 0x000ee400080010ff */
[----:B---3--:R-:W-:Y:S05]  /*8fc0*/  @!P0 BRA `(.L_x_25) ;  /* 0xfffffffc00f08947 */ /* 0x008fea000383ffff */
[----:B------:R-:W-:Y:S05]  /*8fd0*/  BRA `(.L_x_152) ;  /* 0xffffff8c00147947 */ /* 0x000fea000383ffff */
.L_x_28:
[----:B-1----:R-:W-:-:S07]  /*8fe0*/  MOV R0, UR33 ;  /* 0x0000002100007c02 */ /* 0x002fce0008000f00 */
.L_x_153:
[----:B-1----:R1:W3:Y:S02]  /*8ff0*/  SYNCS.PHASECHK.TRANS64.TRYWAIT P0, [R0+URZ+0x88], R3 ;  /* 0x00008803000075a7 */ /* 0x0022e400080011ff */
[----:B---3--:R-:W-:Y:S05]  /*9000*/  @!P0 NANOSLEEP.SYNCS 0x989680 ;  /* 0x009896800000895d */ /* 0x008fea0003900000 */
[----:B------:R-:W3:Y:S02]  /*9010*/  @!P0 SYNCS.PHASECHK.TRANS64 P0, [R0+URZ+0x88], R3 ;  /* 0x00008803000085a7 */ /* 0x000ee400080010ff */
[----:B---3--:R-:W-:Y:S05]  /*9020*/  @!P0 BRA `(.L_x_153) ;  /* 0xfffffffc00f08947 */ /* 0x008fea000383ffff */
[----:B------:R-:W-:Y:S05]  /*9030*/  BRA `(.L_x_27) ;  /* 0xffffff8c00587947 */ /* 0x000fea000383ffff */
.L_x_35:
[----:B-1----:R-:W-:-:S07]  /*9040*/  MOV R0, UR17 ;  /* 0x0000001100007c02 */ /* 0x002fce0008000f00 */
.L_x_154:
[----:B-1----:R1:W3:Y:S02]  /*9050*/  SYNCS.PHASECHK.TRANS64.TRYWAIT P0, [R0+URZ+0x88], R3 ;  /* 0x00008803000075a7 */ /* 0x0022e400080011ff */
[----:B---3--:R-:W-:Y:S05]  /*9060*/  @!P0 NANOSLEEP.SYNCS 0x989680 ;  /* 0x009896800000895d */ /* 0x008fea0003900000 */
[----:B------:R-:W3:Y:S02]  /*9070*/  @!P0 SYNCS.PHASECHK.TRANS64 P0, [R0+URZ+0x88], R3 ;  /* 0x00008803000085a7 */ /* 0x000ee400080010ff */
[----:B---3--:R-:W-:Y:S05]  /*9080*/  @!P0 BRA `(.L_x_154) ;  /* 0xfffffffc00f08947 */ /* 0x008fea000383ffff */
[----:B------:R-:W-:Y:S05]  /*9090*/  BRA `(.L_x_34) ;  /* 0xffffff9000207947 */ /* 0x000fea000383ffff */
.L_x_40:
[----:B-1----:R1:W3:Y:S02]  /*90a0*/  SYNCS.PHASECHK.TRANS64.TRYWAIT P0, [R3+URZ+0x160], R0 ;  /* 0x00016000030075a7 */ /* 0x0022e400080011ff */
[----:B---3--:R-:W-:Y:S05]  /*90b0*/  @!P0 NANOSLEEP.SYNCS 0x989680 ;  /* 0x009896800000895d */ /* 0x008fea0003900000 */
[----:B------:R-:W3:Y:S02]  /*90c0*/  @!P0 SYNCS.PHASECHK.TRANS64 P0, [R3+URZ+0x160], R0 ;  /* 0x00016000030085a7 */ /* 0x000ee400080010ff */
[----:B---3--:R-:W-:Y:S05]  /*90d0*/  @!P0 BRA `(.L_x_40) ;  /* 0xfffffffc00f08947 */ /* 0x008fea000383ffff */
[----:B------:R-:W-:Y:S05]  /*90e0*/  BRA `(.L_x_155) ;  /* 0xffffff9000c07947 */ /* 0x000fea000383ffff */
.L_x_44:
[----:B------:R-:W-:-:S07]  /*90f0*/  MOV R0, UR4 ;  /* 0x0000000400007c02 */ /* 0x000fce0008000f00 */
.L_x_156:
[----:B-1----:R1:W3:Y:S02]  /*9100*/  SYNCS.PHASECHK.TRANS64.TRYWAIT P0, [R0+URZ], R2 ;  /* 0x00000002000075a7 */ /* 0x0022e400080011ff */
[----:B---3--:R-:W-:Y:S05]  /*9110*/  @!P0 NANOSLEEP.SYNCS 0x989680 ;  /* 0x009896800000895d */ /* 0x008fea0003900000 */
[----:B------:R-:W3:Y:S02]  /*9120*/  @!P0 SYNCS.PHASECHK.TRANS64 P0, [R0+URZ], R2 ;  /* 0x00000002000085a7 */ /* 0x000ee400080010ff */
[----:B---3--:R-:W-:Y:S05]  /*9130*/  @!P0 BRA `(.L_x_156) ;  /* 0xfffffffc00f08947 */ /* 0x008fea000383ffff */
[----:B------:R-:W-:Y:S05]  /*9140*/  BRA `(.L_x_157) ;  /* 0xffffff98006c7947 */ /* 0x000fea000383ffff */
.L_x_45:
[----:B------:R-:W-:-:S07]  /*9150*/  MOV R0, UR5 ;  /* 0x0000000500007c02 */ /* 0x000fce0008000f00 */
.L_x_158:
[----:B-1----:R1:W3:Y:S02]  /*9160*/  SYNCS.PHASECHK.TRANS64.TRYWAIT P0, [R0+URZ], R3 ;  /* 0x00000003000075a7 */ /* 0x0022e400080011ff */
[----:B---3--:R-:W-:Y:S05]  /*9170*/  @!P0 NANOSLEEP.SYNCS 0x989680 ;  /* 0x009896800000895d */ /* 0x008fea0003900000 */
[----:B------:R-:W3:Y:S02]  /*9180*/  @!P0 SYNCS.PHASECHK.TRANS64 P0, [R0+URZ], R3 ;  /* 0x00000003000085a7 */ /* 0x000ee400080010ff */
[----:B---3--:R-:W-:Y:S05]  /*9190*/  @!P0 BRA `(.L_x_158) ;  /* 0xfffffffc00f08947 */ /* 0x008fea000383ffff */
[----:B------:R-:W-:Y:S05]  /*91a0*/  BRA `(.L_x_159) ;  /* 0xffffff9800787947 */ /* 0x000fea000383ffff */
.L_x_46:
[----:B------:R-:W-:-:S07]  /*91b0*/  MOV R0, UR5 ;  /* 0x0000000500007c02 */ /* 0x000fce0008000f00 */
.L_x_160:
[----:B-1----:R1:W3:Y:S02]  /*91c0*/  SYNCS.PHASECHK.TRANS64.TRYWAIT P0, [R0+URZ], R3 ;  /* 0x00000003000075a7 */ /* 0x0022e400080011ff */
[----:B---3--:R-:W-:Y:S05]  /*91d0*/  @!P0 NANOSLEEP.SYNCS 0x989680 ;  /* 0x009896800000895d */ /* 0x008fea0003900000 */
[----:B------:R-:W3:Y:S02]  /*91e0*/  @!P0 SYNCS.PHASECHK.TRANS64 P0, [R0+URZ], R3 ;  /* 0x00000003000085a7 */ /* 0x000ee400080010ff */
[----:B---3--:R-:W-:Y:S05]  /*91f0*/  @!P0 BRA `(.L_x_160) ;  /* 0xfffffffc00f08947 */ /* 0x008fea000383ffff */
[----:B------:R-:W-:Y:S05]  /*9200*/  BRA `(.L_x_161) ;  /* 0xffffff9800847947 */ /* 0x000fea000383ffff */
.L_x_47:
[----:B------:R-:W-:-:S07]  /*9210*/  MOV R0, UR5 ;  /* 0x0000000500007c02 */ /* 0x000fce0008000f00 */
.L_x_162:
[----:B-1----:R1:W3:Y:S02]  /*9220*/  SYNCS.PHASECHK.TRANS64.TRYWAIT P0, [R0+URZ], R3 ;  /* 0x00000003000075a7 */ /* 0x0022e400080011ff */
[----:B---3--:R-:W-:Y:S05]  /*9230*/  @!P0 NANOSLEEP.SYNCS 0x989680 ;  /* 0x009896800000895d */ /* 0x008fea0003900000 */
[----:B------:R-:W3:Y:S02]  /*9240*/  @!P0 SYNCS.PHASECHK.TRANS64 P0, [R0+URZ], R3 ;  /* 0x00000003000085a7 */ /* 0x000ee400080010ff */
[----:B---3--:R-:W-:Y:S05]  /*9250*/  @!P0 BRA `(.L_x_162) ;  /* 0xfffffffc00f08947 */ /* 0x008fea000383ffff */
[----:B------:R-:W-:Y:S05]  /*9260*/  BRA `(.L_x_163) ;  /* 0xffffff9800907947 */ /* 0x000fea000383ffff */
.L_x_48:
[----:B------:R-:W-:-:S07]  /*9270*/  MOV R0, UR5 ;  /* 0x0000000500007c02 */ /* 0x000fce0008000f00 */
.L_x_164:
[----:B-1----:R1:W3:Y:S02]  /*9280*/  SYNCS.PHASECHK.TRANS64.TRYWAIT P0, [R0+URZ], R3 ;  /* 0x00000003000075a7 */ /* 0x0022e400080011ff */
[----:B---3--:R-:W-:Y:S05]  /*9290*/  @!P0 NANOSLEEP.SYNCS 0x989680 ;  /* 0x009896800000895d */ /* 0x008fea0003900000 */
[----:B------:R-:W3:Y:S02]  /*92a0*/  @!P0 SYNCS.PHASECHK.TRANS64 P0, [R0+URZ], R3 ;  /* 0x00000003000085a7 */ /* 0x000ee400080010ff */
[----:B---3--:R-:W-:Y:S05]  /*92b0*/  @!P0 BRA `(.L_x_164) ;  /* 0xfffffffc00f08947 */ /* 0x008fea000383ffff */
[----:B------:R-:W-:Y:S05]  /*92c0*/  BRA `(.L_x_165) ;  /* 0xffffff98009c7947 */ /* 0x000fea000383ffff */
.L_x_49:
[----:B------:R-:W-:-:S07]  /*92d0*/  MOV R0, UR5 ;  /* 0x0000000500007c02 */ /* 0x000fce0008000f00 */
.L_x_166:
[----:B-1----:R1:W3:Y:S02]  /*92e0*/  SYNCS.PHASECHK.TRANS64.TRYWAIT P0, [R0+URZ], R3 ;  /* 0x00000003000075a7 */ /* 0x0022e400080011ff */
[----:B---3--:R-:W-:Y:S05]  /*92f0*/  @!P0 NANOSLEEP.SYNCS 0x989680 ;  /* 0x009896800000895d */ /* 0x008fea0003900000 */
[----:B------:R-:W3:Y:S02]  /*9300*/  @!P0 SYNCS.PHASECHK.TRANS64 P0, [R0+URZ], R3 ;  /* 0x00000003000085a7 */ /* 0x000ee400080010ff */
[----:B---3--:R-:W-:Y:S05]  /*9310*/  @!P0 BRA `(.L_x_166) ;  /* 0xfffffffc00f08947 */ /* 0x008fea000383ffff */
[----:B------:R-:W-:Y:S05]  /*9320*/  BRA `(.L_x_167) ;  /* 0xffffff9800a87947 */ /* 0x000fea000383ffff */
.L_x_50:
[----:B------:R-:W-:-:S07]  /*9330*/  MOV R0, UR5 ;  /* 0x0000000500007c02 */ /* 0x000fce0008000f00 */
.L_x_168:
[----:B-1----:R1:W3:Y:S02]  /*9340*/  SYNCS.PHASECHK.TRANS64.TRYWAIT P0, [R0+URZ], R3 ;  /* 0x00000003000075a7 */ /* 0x0022e400080011ff */
[----:B---3--:R-:W-:Y:S05]  /*9350*/  @!P0 NANOSLEEP.SYNCS 0x989680 ;  /* 0x009896800000895d */ /* 0x008fea0003900000 */
[----:B------:R-:W3:Y:S02]  /*9360*/  @!P0 SYNCS.PHASECHK.TRANS64 P0, [R0+URZ], R3 ;  /* 0x00000003000085a7 */ /* 0x000ee400080010ff */
[----:B---3--:R-:W-:Y:S05]  /*9370*/  @!P0 BRA `(.L_x_168) ;  /* 0xfffffffc00f08947 */ /* 0x008fea000383ffff */
[----:B------:R-:W-:Y:S05]  /*9380*/  BRA `(.L_x_169) ;  /* 0xffffff9800b47947 */ /* 0x000fea000383ffff */
.L_x_51:
[----:B------:R-:W-:-:S07]  /*9390*/  MOV R0, UR5 ;  /* 0x0000000500007c02 */ /* 0x000fce0008000f00 */
.L_x_170:
[----:B-1----:R1:W3:Y:S02]  /*93a0*/  SYNCS.PHASECHK.TRANS64.TRYWAIT P0, [R0+URZ], R3 ;  /* 0x00000003000075a7 */ /* 0x0022e400080011ff */
[----:B---3--:R-:W-:Y:S05]  /*93b0*/  @!P0 NANOSLEEP.SYNCS 0x989680 ;  /* 0x009896800000895d */ /* 0x008fea0003900000 */
[----:B------:R-:W3:Y:S02]  /*93c0*/  @!P0 SYNCS.PHASECHK.TRANS64 P0, [R0+URZ], R3 ;  /* 0x00000003000085a7 */ /* 0x000ee400080010ff */
[----:B---3--:R-:W-:Y:S05]  /*93d0*/  @!P0 BRA `(.L_x_170) ;  /* 0xfffffffc00f08947 */ /* 0x008fea000383ffff */
[----:B------:R-:W-:Y:S05]  /*93e0*/  BRA `(.L_x_171) ;  /* 0xffffff9800c07947 */ /* 0x000fea000383ffff */
.L_x_52:
[----:B------:R-:W-:-:S07]  /*93f0*/  MOV R0, UR5 ;  /* 0x0000000500007c02 */ /* 0x000fce0008000f00 */
.L_x_172:
[----:B-1----:R1:W3:Y:S02]  /*9400*/  SYNCS.PHASECHK.TRANS64.TRYWAIT P0, [R0+URZ], R3 ;  /* 0x00000003000075a7 */ /* 0x0022e400080011ff */
[----:B---3--:R-:W-:Y:S05]  /*9410*/  @!P0 NANOSLEEP.SYNCS 0x989680 ;  /* 0x009896800000895d */ /* 0x008fea0003900000 */
[----:B------:R-:W3:Y:S02]  /*9420*/  @!P0 SYNCS.PHASECHK.TRANS64 P0, [R0+URZ], R3 ;  /* 0x00000003000085a7 */ /* 0x000ee400080010ff */
[----:B---3--:R-:W-:Y:S05]  /*9430*/  @!P0 BRA `(.L_x_172) ;  /* 0xfffffffc00f08947 */ /* 0x008fea000383ffff */
[----:B------:R-:W-:Y:S05]  /*9440*/  BRA `(.L_x_173) ;  /* 0xffffff9800cc7947 */ /* 0x000fea000383ffff */
.L_x_53:
[----:B------:R-:W-:-:S07]  /*9450*/  MOV R0, UR5 ;  /* 0x0000000500007c02 */ /* 0x000fce0008000f00 */
.L_x_174:
[----:B-1----:R1:W3:Y:S02]  /*9460*/  SYNCS.PHASECHK.TRANS64.TRYWAIT P0, [R0+URZ], R3 ;  /* 0x00000003000075a7 */ /* 0x0022e400080011ff */
[----:B---3--:R-:W-:Y:S05]  /*9470*/  @!P0 NANOSLEEP.SYNCS 0x989680 ;  /* 0x009896800000895d */ /* 0x008fea0003900000 */
[----:B------:R-:W3:Y:S02]  /*9480*/  @!P0 SYNCS.PHASECHK.TRANS64 P0, [R0+URZ], R3 ;  /* 0x00000003000085a7 */ /* 0x000ee400080010ff */
[----:B---3--:R-:W-:Y:S05]  /*9490*/  @!P0 BRA `(.L_x_174) ;  /* 0xfffffffc00f08947 */ /* 0x008fea000383ffff */
[----:B------:R-:W-:Y:S05]  /*94a0*/  BRA `(.L_x_175) ;  /* 0xffffff9800d87947 */ /* 0x000fea000383ffff */
.L_x_54:
[----:B------:R-:W-:-:S07]  /*94b0*/  MOV R0, UR5 ;  /* 0x0000000500007c02 */ /* 0x000fce0008000f00 */
.L_x_176:
[----:B-1----:R1:W3:Y:S02]  /*94c0*/  SYNCS.PHASECHK.TRANS64.TRYWAIT P0, [R0+URZ], R3 ;  /* 0x00000003000075a7 */ /* 0x0022e400080011ff */
[----:B---3--:R-:W-:Y:S05]  /*94d0*/  @!P0 NANOSLEEP.SYNCS 0x989680 ;  /* 0x009896800000895d */ /* 0x008fea0003900000 */
[----:B------:R-:W3:Y:S02]  /*94e0*/  @!P0 SYNCS.PHASECHK.TRANS64 P0, [R0+URZ], R3 ;  /* 0x00000003000085a7 */ /* 0x000ee400080010ff */
[----:B---3--:R-:W-:Y:S05]  /*94f0*/  @!P0 BRA `(.L_x_176) ;  /* 0xfffffffc00f08947 */ /* 0x008fea000383ffff */
[----:B------:R-:W-:Y:S05]  /*9500*/  BRA `(.L_x_177) ;  /* 0xffffff9800e47947 */ /* 0x000fea000383ffff */
.L_x_55:
[----:B------:R-:W-:-:S07]  /*9510*/  MOV R0, UR5 ;  /* 0x0000000500007c02 */ /* 0x000fce0008000f00 */
.L_x_178:
[----:B-1----:R1:W3:Y:S02]  /*9520*/  SYNCS.PHASECHK.TRANS64.TRYWAIT P0, [R0+URZ], R3 ;  /* 0x00000003000075a7 */ /* 0x0022e400080011ff */
[----:B---3--:R-:W-:Y:S05]  /*9530*/  @!P0 NANOSLEEP.SYNCS 0x989680 ;  /* 0x009896800000895d */ /* 0x008fea0003900000 */
[----:B------:R-:W3:Y:S02]  /*9540*/  @!P0 SYNCS.PHASECHK.TRANS64 P0, [R0+URZ], R3 ;  /* 0x00000003000085a7 */ /* 0x000ee400080010ff */
[----:B---3--:R-:W-:Y:S05]  /*9550*/  @!P0 BRA `(.L_x_178) ;  /* 0xfffffffc00f08947 */ /* 0x008fea000383ffff */
[----:B------:R-:W-:Y:S05]  /*9560*/  BRA `(.L_x_179) ;  /* 0xffffff9800f07947 */ /* 0x000fea000383ffff */
.L_x_56:
[----:B------:R-:W-:-:S07]  /*9570*/  MOV R0, UR5 ;  /* 0x0000000500007c02 */ /* 0x000fce0008000f00 */
.L_x_180:
[----:B-1----:R1:W3:Y:S02]  /*9580*/  SYNCS.PHASECHK.TRANS64.TRYWAIT P0, [R0+URZ], R3 ;  /* 0x00000003000075a7 */ /* 0x0022e400080011ff */
[----:B---3--:R-:W-:Y:S05]  /*9590*/  @!P0 NANOSLEEP.SYNCS 0x989680 ;  /* 0x009896800000895d */ /* 0x008fea0003900000 */
[----:B------:R-:W3:Y:S02]  /*95a0*/  @!P0 SYNCS.PHASECHK.TRANS64 P0, [R0+URZ], R3 ;  /* 0x00000003000085a7 */ /* 0x000ee400080010ff */
[----:B---3--:R-:W-:Y:S05]  /*95b0*/  @!P0 BRA `(.L_x_180) ;  /* 0xfffffffc00f08947 */ /* 0x008fea000383ffff */
[----:B------:R-:W-:Y:S05]  /*95c0*/  BRA `(.L_x_181) ;  /* 0xffffff9800fc7947 */ /* 0x000fea000383ffff */
.L_x_57:
[----:B------:R-:W-:-:S07]  /*95d0*/  MOV R0, UR5 ;  /* 0x0000000500007c02 */ /* 0x000fce0008000f00 */
.L_x_182:
[----:B-1----:R1:W3:Y:S02]  /*95e0*/  SYNCS.PHASECHK.TRANS64.TRYWAIT P0, [R0+URZ], R3 ;  /* 0x00000003000075a7 */ /* 0x0022e400080011ff */
[----:B---3--:R-:W-:Y:S05]  /*95f0*/  @!P0 NANOSLEEP.SYNCS 0x989680 ;  /* 0x009896800000895d */ /* 0x008fea0003900000 */
[----:B------:R-:W3:Y:S02]  /*9600*/  @!P0 SYNCS.PHASECHK.TRANS64 P0, [R0+URZ], R3 ;  /* 0x00000003000085a7 */ /* 0x000ee400080010ff */
[----:B---3--:R-:W-:Y:S05]  /*9610*/  @!P0 BRA `(.L_x_182) ;  /* 0xfffffffc00f08947 */ /* 0x008fea000383ffff */
[----:B------:R-:W-:Y:S05]  /*9620*/  BRA `(.L_x_183) ;  /* 0xffffff9c00087947 */ /* 0x000fea000383ffff */
.L_x_58:
[----:B------:R-:W-:-:S07]  /*9630*/  MOV R0, UR5 ;  /* 0x0000000500007c02 */ /* 0x000fce0008000f00 */
.L_x_184:
[----:B-1----:R1:W3:Y:S02]  /*9640*/  SYNCS.PHASECHK.TRANS64.TRYWAIT P0, [R0+URZ], R3 ;  /* 0x00000003000075a7 */ /* 0x0022e400080011ff */
[----:B---3--:R-:W-:Y:S05]  /*9650*/  @!P0 NANOSLEEP.SYNCS 0x989680 ;  /* 0x009896800000895d */ /* 0x008fea0003900000 */
[----:B------:R-:W3:Y:S02]  /*9660*/  @!P0 SYNCS.PHASECHK.TRANS64 P0, [R0+URZ], R3 ;  /* 0x00000003000085a7 */ /* 0x000ee400080010ff */
[----:B---3--:R-:W-:Y:S05]  /*9670*/  @!P0 BRA `(.L_x_184) ;  /* 0xfffffffc00f08947 */ /* 0x008fea000383ffff */
[----:B------:R-:W-:Y:S05]  /*9680*/  BRA `(.L_x_185) ;  /* 0xffffff9c00147947 */ /* 0x000fea000383ffff */
.L_x_59:
[----:B------:R-:W-:-:S07]  /*9690*/  MOV R0, UR5 ;  /* 0x0000000500007c02 */ /* 0x000fce0008000f00 */
.L_x_186:
[----:B-1----:R1:W3:Y:S02]  /*96a0*/  SYNCS.PHASECHK.TRANS64.TRYWAIT P0, [R0+URZ], R3 ;  /* 0x00000003000075a7 */ /* 0x0022e400080011ff */
[----:B---3--:R-:W-:Y:S05]  /*96b0*/  @!P0 NANOSLEEP.SYNCS 0x989680 ;  /* 0x009896800000895d */ /* 0x008fea0003900000 */
[----:B------:R-:W3:Y:S02]  /*96c0*/  @!P0 SYNCS.PHASECHK.TRANS64 P0, [R0+URZ], R3 ;  /* 0x00000003000085a7 */ /* 0x000ee400080010ff */
[----:B---3--:R-:W-:Y:S05]  /*96d0*/  @!P0 BRA `(.L_x_186) ;  /* 0xfffffffc00f08947 */ /* 0x008fea000383ffff */
[----:B------:R-:W-:Y:S05]  /*96e0*/  BRA `(.L_x_187) ;  /* 0xffffff9c00207947 */ /* 0x000fea000383ffff */
.L_x_62:
[----:B--2---:R2:W3:Y:S02]  /*96f0*/  SYNCS.PHASECHK.TRANS64.TRYWAIT P0, [R2+URZ+0x1c0], R4 ;  /* 0x0001c004020075a7 */ /* 0x0044e400080011ff */
[----:B---3--:R-:W-:Y:S05]  /*9700*/  @!P0 NANOSLEEP.SYNCS 0x989680 ;  /* 0x009896800000895d */ /* 0x008fea0003900000 */
[----:B------:R-:W3:Y:S02]  /*9710*/  @!P0 SYNCS.PHASECHK.TRANS64 P0, [R2+URZ+0x1c0], R4 ;  /* 0x0001c004020085a7 */ /* 0x000ee400080010ff */
[----:B---3--:R-:W-:Y:S05]  /*9720*/  @!P0 BRA `(.L_x_62) ;  /* 0xfffffffc00f08947 */ /* 0x008fea000383ffff */
[----:B------:R-:W-:Y:S05]  /*9730*/  BRA `(.L_x_188) ;  /* 0xffffff9c00847947 */ /* 0x000fea000383ffff */
.L_x_63:
[----:B------:R-:W-:-:S07]  /*9740*/  MOV R2, UR4 ;  /* 0x0000000400027c02 */ /* 0x000fce0008000f00 */
.L_x_189:
[----:B--2---:R2:W3:Y:S02]  /*9750*/  SYNCS.PHASECHK.TRANS64.TRYWAIT P0, [R2+URZ+0x170], R5 ;  /* 0x00017005020075a7 */ /* 0x0044e400080011ff */
[----:B---3--:R-:W-:Y:S05]  /*9760*/  @!P0 NANOSLEEP.SYNCS 0x989680 ;  /* 0x009896800000895d */ /* 0x008fea0003900000 */
[----:B------:R-:W3:Y:S02]  /*9770*/  @!P0 SYNCS.PHASECHK.TRANS64 P0, [R2+URZ+0x170], R5 ;  /* 0x00017005020085a7 */ /* 0x000ee400080010ff */
[----:B---3--:R-:W-:Y:S05]  /*9780*/  @!P0 BRA `(.L_x_189) ;  /* 0xfffffffc00f08947 */ /* 0x008fea000383ffff */
[----:B------:R-:W-:Y:S05]  /*9790*/  BRA `(.L_x_190) ;  /* 0xffffff9c00947947 */ /* 0x000fea000383ffff */
.L_x_64:
[----:B--2---:R2:W3:Y:S02]  /*97a0*/  SYNCS.PHASECHK.TRANS64.TRYWAIT P1, [R2+URZ+0x160], R4 ;  /* 0x00016004020075a7 */ /* 0x0044e400080211ff */
[----:B---3--:R-:W-:Y:S05]  /*97b0*/  @!P1 NANOSLEEP.SYNCS 0x989680 ;  /* 0x009896800000995d */ /* 0x008fea0003900000 */
[----:B------:R-:W3:Y:S02]  /*97c0*/  @!P1 SYNCS.PHASECHK.TRANS64 P1, [R2+URZ+0x160], R4 ;  /* 0x00016004020095a7 */ /* 0x000ee400080210ff */
[----:B---3--:R-:W-:Y:S05]  /*97d0*/  @!P1 BRA `(.L_x_64) ;  /* 0xfffffffc00f09947 */ /* 0x008fea000383ffff */
[----:B------:R-:W-:Y:S05]  /*97e0*/  BRA `(.L_x_191) ;  /* 0xffffff9c00c47947 */ /* 0x000fea000383ffff */
.L_x_67:
[----:B------:R-:W-:-:S07]  /*97f0*/  MOV R0, UR4 ;  /* 0x0000000400007c02 */ /* 0x000fce0008000f00 */
.L_x_192:
[----:B--2---:R2:W3:Y:S02]  /*9800*/  SYNCS.PHASECHK.TRANS64.TRYWAIT P0, [R0+URZ+0x170], R2 ;  /* 0x00017002000075a7 */ /* 0x0044e400080011ff */
[----:B---3--:R-:W-:Y:S05]  /*9810*/  @!P0 NANOSLEEP.SYNCS 0x989680 ;  /* 0x009896800000895d */ /* 0x008fea0003900000 */
[----:B------:R-:W3:Y:S02]  /*9820*/  @!P0 SYNCS.PHASECHK.TRANS64 P0, [R0+URZ+0x170], R2 ;  /* 0x00017002000085a7 */ /* 0x000ee400080010ff */
[----:B---3--:R-:W-:Y:S05]  /*9830*/  @!P0 BRA `(.L_x_192) ;  /* 0xfffffffc00f08947 */ /* 0x008fea000383ffff */
[----:B------:R-:W-:Y:S05]  /*9840*/  BRA `(.L_x_66) ;  /* 0xffffffa000187947 */ /* 0x000fea000383ffff */
.L_x_74:
[----:B-1----:R1:W2:Y:S02]  /*9850*/  SYNCS.PHASECHK.TRANS64.TRYWAIT P1, [R0+URZ+0x160], R2 ;  /* 0x00016002000075a7 */ /* 0x0022a400080211ff */
[----:B--2---:R-:W-:Y:S05]  /*9860*/  @!P1 NANOSLEEP.SYNCS 0x989680 ;  /* 0x009896800000995d */ /* 0x004fea0003900000 */
[----:B------:R-:W2:Y:S02]  /*9870*/  @!P1 SYNCS.PHASECHK.TRANS64 P1, [R0+URZ+0x160], R2 ;  /* 0x00016002000095a7 */ /* 0x000ea400080210ff */
[----:B--2---:R-:W-:Y:S05]  /*9880*/  @!P1 BRA `(.L_x_74) ;  /* 0xfffffffc00f09947 */ /* 0x004fea000383ffff */
[----:B------:R-:W-:Y:S05]  /*9890*/  BRA `(.L_x_193) ;  /* 0xffffffa400807947 */ /* 0x000fea000383ffff */
.L_x_75:
[----:B------:R-:W-:-:S07]  /*98a0*/  MOV R2, UR23 ;  /* 0x0000001700027c02 */ /* 0x000fce0008000f00 */
.L_x_194:
[----:B-1----:R1:W2:Y:S02]  /*98b0*/  SYNCS.PHASECHK.TRANS64.TRYWAIT P0, [R2+URZ+0x1a0], R0 ;  /* 0x0001a000020075a7 */ /* 0x0022a400080011ff */
[----:B--2---:R-:W-:Y:S05]  /*98c0*/  @!P0 NANOSLEEP.SYNCS 0x989680 ;  /* 0x009896800000895d */ /* 0x004fea0003900000 */
[----:B------:R-:W2:Y:S02]  /*98d0*/  @!P0 SYNCS.PHASECHK.TRANS64 P0, [R2+URZ+0x1a0], R0 ;  /* 0x0001a000020085a7 */ /* 0x000ea400080010ff */
[----:B--2---:R-:W-:Y:S05]  /*98e0*/  @!P0 BRA `(.L_x_194) ;  /* 0xfffffffc00f08947 */ /* 0x004fea000383ffff */
[----:B------:R-:W-:Y:S05]  /*98f0*/  BRA `(.L_x_195) ;  /* 0xffffffa400d07947 */ /* 0x000fea000383ffff */
.L_x_78:
[----:B------:R-:W-:Y:S07]  /*9900*/  MOV R0, UR5 ;  /* 0x0000000500007c02 */ /* 0x000fee0008000f00 */
.L_x_196:
[----:B-1----:R1:W2:Y:S02]  /*9910*/  SYNCS.PHASECHK.TRANS64.TRYWAIT P0, [R0+URZ], R2 ;  /* 0x00000002000075a7 */ /* 0x0022a400080011ff */
[----:B--2---:R-:W-:Y:S05]  /*9920*/  @!P0 NANOSLEEP.SYNCS 0x989680 ;  /* 0x009896800000895d */ /* 0x004fea0003900000 */
[----:B------:R-:W2:Y:S02]  /*9930*/  @!P0 SYNCS.PHASECHK.TRANS64 P0, [R0+URZ], R2 ;  /* 0x00000002000085a7 */ /* 0x000ea400080010ff */
[----:B--2---:R-:W-:Y:S05]  /*9940*/  @!P0 BRA `(.L_x_196) ;  /* 0xfffffffc00f08947 */ /* 0x004fea000383ffff */
[----:B------:R-:W-:Y:S05]  /*9950*/  BRA `(.L_x_77) ;  /* 0xffffffa400ec7947 */ /* 0x000fea000383ffff */
.L_x_81:
[----:B------:R-:W-:-:S07]  /*9960*/  MOV R0, UR4 ;  /* 0x0000000400007c02 */ /* 0x000fce0008000f00 */
.L_x_197:
[----:B--2---:R2:W4:Y:S02]  /*9970*/  SYNCS.PHASECHK.TRANS64.TRYWAIT P0, [R0+URZ], R2 ;  /* 0x00000002000075a7 */ /* 0x00452400080011ff */
[----:B----4-:R-:W-:Y:S05]  /*9980*/  @!P0 NANOSLEEP.SYNCS 0x989680 ;  /* 0x009896800000895d */ /* 0x010fea0003900000 */
[----:B------:R-:W4:Y:S02]  /*9990*/  @!P0 SYNCS.PHASECHK.TRANS64 P0, [R0+URZ], R2 ;  /* 0x00000002000085a7 */ /* 0x000f2400080010ff */
[----:B----4-:R-:W-:Y:S05]  /*99a0*/  @!P0 BRA `(.L_x_197) ;  /* 0xfffffffc00f08947 */ /* 0x010fea000383ffff */
[----:B------:R-:W-:Y:S05]  /*99b0*/  BRA `(.L_x_198) ;  /* 0xffffffa800a07947 */ /* 0x000fea000383ffff */
.L_x_82:
[----:B------:R-:W-:-:S07]  /*99c0*/  MOV R0, UR5 ;  /* 0x0000000500007c02 */ /* 0x000fce0008000f00 */
.L_x_199:
[----:B-1----:R1:W2:Y:S02]  /*99d0*/  SYNCS.PHASECHK.TRANS64.TRYWAIT P0, [R0+URZ], R3 ;  /* 0x00000003000075a7 */ /* 0x0022a400080011ff */
[----:B--2---:R-:W-:Y:S05]  /*99e0*/  @!P0 NANOSLEEP.SYNCS 0x989680 ;  /* 0x009896800000895d */ /* 0x004fea0003900000 */
[----:B------:R-:W2:Y:S02]  /*99f0*/  @!P0 SYNCS.PHASECHK.TRANS64 P0, [R0+URZ], R3 ;  /* 0x00000003000085a7 */ /* 0x000ea400080010ff */
[----:B--2---:R-:W-:Y:S05]  /*9a00*/  @!P0 BRA `(.L_x_199) ;  /* 0xfffffffc00f08947 */ /* 0x004fea000383ffff */
[----:B------:R-:W-:Y:S05]  /*9a10*/  BRA `(.L_x_200) ;  /* 0xffffffa800ac7947 */ /* 0x000fea000383ffff */
.L_x_83:
[----:B------:R-:W-:-:S07]  /*9a20*/  MOV R0, UR5 ;  /* 0x0000000500007c02 */ /* 0x000fce0008000f00 */
.L_x_201:
[----:B-1----:R1:W2:Y:S02]  /*9a30*/  SYNCS.PHASECHK.TRANS64.TRYWAIT P0, [R0+URZ], R3 ;  /* 0x00000003000075a7 */ /* 0x0022a400080011ff */
[----:B--2---:R-:W-:Y:S05]  /*9a40*/  @!P0 NANOSLEEP.SYNCS 0x989680 ;  /* 0x009896800000895d */ /* 0x004fea0003900000 */
[----:B------:R-:W2:Y:S02]  /*9a50*/  @!P0 SYNCS.PHASECHK.TRANS64 P0, [R0+URZ], R3 ;  /* 0x00000003000085a7 */ /* 0x000ea400080010ff */
[----:B--2---:R-:W-:Y:S05]  /*9a60*/  @!P0 BRA `(.L_x_201) ;  /* 0xfffffffc00f08947 */ /* 0x004fea000383ffff */
[----:B------:R-:W-:Y:S05]  /*9a70*/  BRA `(.L_x_202) ;  /* 0xffffffa800b87947 */ /* 0x000fea000383ffff */
.L_x_84:
[----:B-1----:R-:W-:-:S07]  /*9a80*/  MOV R0, UR4 ;  /* 0x0000000400007c02 */ /* 0x002fce0008000f00 */
.L_x_203:
[----:B-1----:R1:W2:Y:S02]  /*9a90*/  SYNCS.PHASECHK.TRANS64.TRYWAIT P0, [R0+URZ], R2 ;  /* 0x00000002000075a7 */ /* 0x0022a400080011ff */
[----:B--2---:R-:W-:Y:S05]  /*9aa0*/  @!P0 NANOSLEEP.SYNCS 0x989680 ;  /* 0x009896800000895d */ /* 0x004fea0003900000 */
[----:B------:R-:W2:Y:S02]  /*9ab0*/  @!P0 SYNCS.PHASECHK.TRANS64 P0, [R0+URZ], R2 ;  /* 0x00000002000085a7 */ /* 0x000ea400080010ff */
[----:B--2---:R-:W-:Y:S05]  /*9ac0*/  @!P0 BRA `(.L_x_203) ;  /* 0xfffffffc00f08947 */ /* 0x004fea000383ffff */
[----:B------:R-:W-:Y:S05]  /*9ad0*/  BRA `(.L_x_204) ;  /* 0xffffffa800c47947 */ /* 0x000fea000383ffff */
.L_x_89:
[----:B--2---:R2:W3:Y:S02]  /*9ae0*/  SYNCS.PHASECHK.TRANS64.TRYWAIT P0, [R12+URZ+0x160], R0 ;  /* 0x000160000c0075a7 */ /* 0x0044e400080011ff */
[----:B---3--:R-:W-:Y:S05]  /*9af0*/  @!P0 NANOSLEEP.SYNCS 0x989680 ;  /* 0x009896800000895d */ /* 0x008fea0003900000 */
[----:B------:R-:W3:Y:S02]  /*9b00*/  @!P0 SYNCS.PHASECHK.TRANS64 P0, [R12+URZ+0x160], R0 ;  /* 0x000160000c0085a7 */ /* 0x000ee400080010ff */
[----:B---3--:R-:W-:Y:S05]  /*9b10*/  @!P0 BRA `(.L_x_89) ;  /* 0xfffffffc00f08947 */ /* 0x008fea000383ffff */
[----:B------:R-:W-:Y:S05]  /*9b20*/  BRA `(.L_x_205) ;  /* 0xffffffac00f47947 */ /* 0x000fea000383ffff */
.L_x_92:
[----:B--2---:R-:W-:Y:S07]  /*9b30*/  MOV R0, UR21 ;  /* 0x0000001500007c02 */ /* 0x004fee0008000f00 */
.L_x_206:
[----:B--2---:R2:W3:Y:S02]  /*9b40*/  SYNCS.PHASECHK.TRANS64.TRYWAIT P2, [R0+URZ+0x158], R6 ;  /* 0x00015806000075a7 */ /* 0x0044e400080411ff */
[----:B---3--:R-:W-:Y:S05]  /*9b50*/  @!P2 NANOSLEEP.SYNCS 0x989680 ;  /* 0x009896800000a95d */ /* 0x008fea0003900000 */
[----:B------:R-:W3:Y:S02]  /*9b60*/  @!P2 SYNCS.PHASECHK.TRANS64 P2, [R0+URZ+0x158], R6 ;  /* 0x000158060000a5a7 */ /* 0x000ee400080410ff */
[----:B---3--:R-:W-:Y:S05]  /*9b70*/  @!P2 BRA `(.L_x_206) ;  /* 0xfffffffc00f0a947 */ /* 0x008fea000383ffff */
[----:B------:R-:W-:Y:S05]  /*9b80*/  BRA `(.L_x_91) ;  /* 0xffffffb4005c7947 */ /* 0x000fea000383ffff */
.L_x_95:
[----:B------:R-:W-:Y:S07]  /*9b90*/  MOV R0, UR21 ;  /* 0x0000001500007c02 */ /* 0x000fee0008000f00 */
.L_x_207:
[----:B--2---:R2:W3:Y:S02]  /*9ba0*/  SYNCS.PHASECHK.TRANS64.TRYWAIT P0, [R0+URZ+0x130], R9 ;  /* 0x00013009000075a7 */ /* 0x0044e400080011ff */
[----:B---3--:R-:W-:Y:S05]  /*9bb0*/  @!P0 NANOSLEEP.SYNCS 0x989680 ;  /* 0x009896800000895d */ /* 0x008fea0003900000 */
[----:B------:R-:W3:Y:S02]  /*9bc0*/  @!P0 SYNCS.PHASECHK.TRANS64 P0, [R0+URZ+0x130], R9 ;  /* 0x00013009000085a7 */ /* 0x000ee400080010ff */
[----:B---3--:R-:W-:Y:S05]  /*9bd0*/  @!P0 BRA `(.L_x_207) ;  /* 0xfffffffc00f08947 */ /* 0x008fea000383ffff */
[----:B------:R-:W-:Y:S05]  /*9be0*/  BRA `(.L_x_208) ;  /* 0xffffffb400b87947 */ /* 0x000fea000383ffff */
.L_x_96:
[----:B------:R-:W-:Y:S07]  /*9bf0*/  MOV R0, UR21 ;  /* 0x0000001500007c02 */ /* 0x000fee0008000f00 */
.L_x_209:
[----:B--2---:R2:W3:Y:S02]  /*9c00*/  SYNCS.PHASECHK.TRANS64.TRYWAIT P0, [R0+URZ+0x138], R9 ;  /* 0x00013809000075a7 */ /* 0x0044e400080011ff */
[----:B---3--:R-:W-:Y:S05]  /*9c10*/  @!P0 NANOSLEEP.SYNCS 0x989680 ;  /* 0x009896800000895d */ /* 0x008fea0003900000 */
[----:B------:R-:W3:Y:S02]  /*9c20*/  @!P0 SYNCS.PHASECHK.TRANS64 P0, [R0+URZ+0x138], R9 ;  /* 0x00013809000085a7 */ /* 0x000ee400080010ff */
[----:B---3--:R-:W-:Y:S05]  /*9c30*/  @!P0 BRA `(.L_x_209) ;  /* 0xfffffffc00f08947 */ /* 0x008fea000383ffff */
[----:B------:R-:W-:Y:S05]  /*9c40*/  BRA `(.L_x_210) ;  /* 0xffffffb400f07947 */ /* 0x000fea000383ffff */
.L_x_97:
[----:B------:R-:W-:Y:S07]  /*9c50*/  MOV R0, UR21 ;  /* 0x0000001500007c02 */ /* 0x000fee0008000f00 */
.L_x_211:
[----:B--2---:R2:W3:Y:S02]  /*9c60*/  SYNCS.PHASECHK.TRANS64.TRYWAIT P0, [R0+URZ+0x140], R9 ;  /* 0x00014009000075a7 */ /* 0x0044e400080011ff */
[----:B---3--:R-:W-:Y:S05]  /*9c70*/  @!P0 NANOSLEEP.SYNCS 0x989680 ;  /* 0x009896800000895d */ /* 0x008fea0003900000 */
[----:B------:R-:W3:Y:S02]  /*9c80*/  @!P0 SYNCS.PHASECHK.TRANS64 P0, [R0+URZ+0x140], R9 ;  /* 0x00014009000085a7 */ /* 0x000ee400080010ff */
[----:B---3--:R-:W-:Y:S05]  /*9c90*/  @!P0 BRA `(.L_x_211) ;  /* 0xfffffffc00f08947 */ /* 0x008fea000383ffff */
[----:B------:R-:W-:Y:S05]  /*9ca0*/  BRA `(.L_x_212) ;  /* 0xffffffb800347947 */ /* 0x000fea000383ffff */
.L_x_98:
[----:B------:R-:W-:Y:S07]  /*9cb0*/  MOV R0, UR21 ;  /* 0x0000001500007c02 */ /* 0x000fee0008000f00 */
.L_x_213:
[----:B--2---:R2:W3:Y:S02]  /*9cc0*/  SYNCS.PHASECHK.TRANS64.TRYWAIT P0, [R0+URZ+0x148], R9 ;  /* 0x00014809000075a7 */ /* 0x0044e400080011ff */
[----:B---3--:R-:W-:Y:S05]  /*9cd0*/  @!P0 NANOSLEEP.SYNCS 0x989680 ;  /* 0x009896800000895d */ /* 0x008fea0003900000 */
[----:B------:R-:W3:Y:S02]  /*9ce0*/  @!P0 SYNCS.PHASECHK.TRANS64 P0, [R0+URZ+0x148], R9 ;  /* 0x00014809000085a7 */ /* 0x000ee400080010ff */
[----:B---3--:R-:W-:Y:S05]  /*9cf0*/  @!P0 BRA `(.L_x_213) ;  /* 0xfffffffc00f08947 */ /* 0x008fea000383ffff */
[----:B------:R-:W-:Y:S05]  /*9d00*/  BRA `(.L_x_214) ;  /* 0xffffffb800747947 */ /* 0x000fea000383ffff */
.L_x_100:
[----:B------:R-:W-:-:S07]  /*9d10*/  MOV R0, UR21 ;  /* 0x0000001500007c02 */ /* 0x000fce0008000f00 */
.L_x_215:
[----:B---3--:R3:W4:Y:S02]  /*9d20*/  SYNCS.PHASECHK.TRANS64.TRYWAIT P0, [R0+URZ+0x130], R2 ;  /* 0x00013002000075a7 */ /* 0x00872400080011ff */
[----:B----4-:R-:W-:Y:S05]  /*9d30*/  @!P0 NANOSLEEP.SYNCS 0x989680 ;  /* 0x009896800000895d */ /* 0x010fea0003900000 */
[----:B------:R-:W4:Y:S02]  /*9d40*/  @!P0 SYNCS.PHASECHK.TRANS64 P0, [R0+URZ+0x130], R2 ;  /* 0x00013002000085a7 */ /* 0x000f2400080010ff */
[----:B----4-:R-:W-:Y:S05]  /*9d50*/  @!P0 BRA `(.L_x_215) ;  /* 0xfffffffc00f08947 */ /* 0x010fea000383ffff */
[----:B------:R-:W-:Y:S05]  /*9d60*/  BRA `(.L_x_216) ;  /* 0xffffffb800ec7947 */ /* 0x000fea000383ffff */
.L_x_101:
[----:B---3--:R-:W-:-:S07]  /*9d70*/  MOV R0, UR21 ;  /* 0x0000001500007c02 */ /* 0x008fce0008000f00 */
.L_x_217:
[----:B---3--:R3:W4:Y:S02]  /*9d80*/  SYNCS.PHASECHK.TRANS64.TRYWAIT P0, [R0+URZ+0x138], R2 ;  /* 0x00013802000075a7 */ /* 0x00872400080011ff */
[----:B----4-:R-:W-:Y:S05]  /*9d90*/  @!P0 NANOSLEEP.SYNCS 0x989680 ;  /* 0x009896800000895d */ /* 0x010fea0003900000 */
[----:B------:R-:W4:Y:S02]  /*9da0*/  @!P0 SYNCS.PHASECHK.TRANS64 P0, [R0+URZ+0x138], R2 ;  /* 0x00013802000085a7 */ /* 0x000f2400080010ff */
[----:B----4-:R-:W-:Y:S05]  /*9db0*/  @!P0 BRA `(.L_x_217) ;  /* 0xfffffffc00f08947 */ /* 0x010fea000383ffff */
[----:B------:R-:W-:Y:S05]  /*9dc0*/  BRA `(.L_x_218) ;  /* 0xffffffb800dc7947 */ /* 0x000fea000383ffff */
.L_x_102:
[----:B---3--:R-:W-:-:S07]  /*9dd0*/  MOV R0, UR21 ;  /* 0x0000001500007c02 */ /* 0x008fce0008000f00 */
.L_x_219:
[----:B---3--:R3:W4:Y:S02]  /*9de0*/  SYNCS.PHASECHK.TRANS64.TRYWAIT P0, [R0+URZ+0x140], R2 ;  /* 0x00014002000075a7 */ /* 0x00872400080011ff */
[----:B----4-:R-:W-:Y:S05]  /*9df0*/  @!P0 NANOSLEEP.SYNCS 0x989680 ;  /* 0x009896800000895d */ /* 0x010fea0003900000 */
[----:B------:R-:W4:Y:S02]  /*9e00*/  @!P0 SYNCS.PHASECHK.TRANS64 P0, [R0+URZ+0x140], R2 ;  /* 0x00014002000085a7 */ /* 0x000f2400080010ff */
[----:B----4-:R-:W-:Y:S05]  /*9e10*/  @!P0 BRA `(.L_x_219) ;  /* 0xfffffffc00f08947 */ /* 0x010fea000383ffff */
[----:B------:R-:W-:Y:S05]  /*9e20*/  BRA `(.L_x_220) ;  /* 0xffffffb800cc7947 */ /* 0x000fea000383ffff */
.L_x_104:
[----:B-1----:R1:W2:Y:S02]  /*9e30*/  SYNCS.PHASECHK.TRANS64.TRYWAIT P0, [R3+URZ+0x160], R0 ;  /* 0x00016000030075a7 */ /* 0x0022a400080011ff */
[----:B--2---:R-:W-:Y:S05]  /*9e40*/  @!P0 NANOSLEEP.SYNCS 0x989680 ;  /* 0x009896800000895d */ /* 0x004fea0003900000 */
[----:B------:R-:W2:Y:S02]  /*9e50*/  @!P0 SYNCS.PHASECHK.TRANS64 P0, [R3+URZ+0x160], R0 ;  /* 0x00016000030085a7 */ /* 0x000ea400080010ff */
[----:B--2---:R-:W-:Y:S05]  /*9e60*/  @!P0 BRA `(.L_x_104) ;  /* 0xfffffffc00f08947 */ /* 0x004fea000383ffff */
[----:B------:R-:W-:Y:S05]  /*9e70*/  BRA `(.L_x_221) ;  /* 0xffffffbc00987947 */ /* 0x000fea000383ffff */
.L_x_115:
[----:B-1----:R-:W-:Y:S04]  /*9e80*/  MOV R0, UR44 ;  /* 0x0000002c00007c02 */ /* 0x002fe80008000f00 */
[----:B------:R1:W2:Y:S03]  /*9e90*/  SYNCS.PHASECHK.TRANS64.TRYWAIT P1, [R0+URZ+0x110], R3 ;  /* 0x00011003000075a7 */ /* 0x0002a600080211ff */
[----:B--2---:R-:W-:Y:S05]  /*9ea0*/  @!P1 NANOSLEEP.SYNCS 0x989680 ;  /* 0x009896800000995d */ /* 0x004fea0003900000 */
[----:B------:R-:W2:Y:S02]  /*9eb0*/  @!P1 SYNCS.PHASECHK.TRANS64 P1, [R0+URZ+0x110], R3 ;  /* 0x00011003000095a7 */ /* 0x000ea400080210ff */
[----:B--2---:R-:W-:Y:S05]  /*9ec0*/  @!P1 BRA `(.L_x_115) ;  /* 0xfffffffc00ec9947 */ /* 0x004fea000383ffff */
[----:B------:R-:W-:Y:S05]  /*9ed0*/  BRA `(.L_x_114) ;  /* 0xffffffc800fc7947 */ /* 0x000fea000383ffff */
.L_x_117:
[----:B-1----:R1:W3:Y:S02]  /*9ee0*/  SYNCS.PHASECHK.TRANS64.TRYWAIT P0, [R26+URZ+0x180], R2 ;  /* 0x000180021a0075a7 */ /* 0x0022e400080011ff */
[----:B---3--:R-:W-:Y:S05]  /*9ef0*/  @!P0 NANOSLEEP.SYNCS 0x989680 ;  /* 0x009896800000895d */ /* 0x008fea0003900000 */
[----:B------:R-:W3:Y:S02]  /*9f00*/  @!P0 SYNCS.PHASECHK.TRANS64 P0, [R26+URZ+0x180], R2 ;  /* 0x000180021a0085a7 */ /* 0x000ee400080010ff */
[----:B---3--:R-:W-:Y:S05]  /*9f10*/  @!P0 BRA `(.L_x_117) ;  /* 0xfffffffc00f08947 */ /* 0x008fea000383ffff */
[----:B------:R-:W-:Y:S05]  /*9f20*/  BRA `(.L_x_116) ;  /* 0xffffffcc00207947 */ /* 0x000fea000383ffff */
.L_x_126:
[----:B---3--:R3:W4:Y:S02]  /*9f30*/  SYNCS.PHASECHK.TRANS64.TRYWAIT P0, [R4+URZ+0x110], R0 ;  /* 0x00011000040075a7 */ /* 0x00872400080011ff */
[----:B----4-:R-:W-:Y:S05]  /*9f40*/  @!P0 NANOSLEEP.SYNCS 0x989680 ;  /* 0x009896800000895d */ /* 0x010fea0003900000 */
[----:B------:R-:W4:Y:S02]  /*9f50*/  @!P0 SYNCS.PHASECHK.TRANS64 P0, [R4+URZ+0x110], R0 ;  /* 0x00011000040085a7 */ /* 0x000f2400080010ff */
[----:B----4-:R-:W-:Y:S05]  /*9f60*/  @!P0 BRA `(.L_x_126) ;  /* 0xfffffffc00f08947 */ /* 0x010fea000383ffff */
[----:B------:R-:W-:Y:S05]  /*9f70*/  BRA `(.L_x_125) ;  /* 0xffffffd4000c7947 */ /* 0x000fea000383ffff */
.L_x_134:
[----:B-1----:R1:W4:Y:S02]  /*9f80*/  SYNCS.PHASECHK.TRANS64.TRYWAIT P0, [R2+URZ+0x110], R4 ;  /* 0x00011004020075a7 */ /* 0x00232400080011ff */
[----:B----4-:R-:W-:Y:S05]  /*9f90*/  @!P0 NANOSLEEP.SYNCS 0x989680 ;  /* 0x009896800000895d */ /* 0x010fea0003900000 */
[----:B------:R-:W4:Y:S02]  /*9fa0*/  @!P0 SYNCS.PHASECHK.TRANS64 P0, [R2+URZ+0x110], R4 ;  /* 0x00011004020085a7 */ /* 0x000f2400080010ff */
[----:B----4-:R-:W-:Y:S05]  /*9fb0*/  @!P0 BRA `(.L_x_134) ;  /* 0xfffffffc00f08947 */ /* 0x010fea000383ffff */
[----:B------:R-:W-:Y:S05]  /*9fc0*/  BRA `(.L_x_133) ;  /* 0xffffffdc001c7947 */ /* 0x000fea000383ffff */
.L_x_142:
[----:B---3--:R3:W4:Y:S02]  /*9fd0*/  SYNCS.PHASECHK.TRANS64.TRYWAIT P0, [R3+URZ+0x110], R0 ;  /* 0x00011000030075a7 */ /* 0x00872400080011ff */
[----:B----4-:R-:W-:Y:S05]  /*9fe0*/  @!P0 NANOSLEEP.SYNCS 0x989680 ;  /* 0x009896800000895d */ /* 0x010fea0003900000 */
[----:B------:R-:W4:Y:S02]  /*9ff0*/  @!P0 SYNCS.PHASECHK.TRANS64 P0, [R3+URZ+0x110], R0 ;  /* 0x00011000030085a7 */ /* 0x000f2400080010ff */
[----:B----4-:R-:W-:Y:S05]  /*a000*/  @!P0 BRA `(.L_x_142) ;  /* 0xfffffffc00f08947 */ /* 0x010fea000383ffff */
[----:B------:R-:W-:Y:S05]  /*a010*/  BRA `(.L_x_141) ;  /* 0xffffffe400287947 */ /* 0x000fea000383ffff */
        .weak           $__internal_0_$__cuda_sm10x_tcgen05_guardrail_trap_col_being_dealloced_not_returned_by_alloc
        .type           $__internal_0_$__cuda_sm10x_tcgen05_guardrail_trap_col_being_dealloced_not_returned_by_alloc,@function
        .size           $__internal_0_$__cuda_sm10x_tcgen05_guardrail_trap_col_being_dealloced_not_returned_by_alloc,($__internal_1_$__cuda_sm10x_tcgen05_guardrail_trap_phase_invalid_during_alloc - $__internal_0_$__cuda_sm10x_tcgen05_guardrail_trap_col_being_dealloced_not_returned_by_alloc)
$__internal_0_$__cuda_sm10x_tcgen05_guardrail_trap_col_being_dealloced_not_returned_by_alloc:
[----:B------:R-:W-:Y:S05]  /*a020*/  BPT.TRAP 0x1 ;  /* 0x000000040000795c */ /* 0x000fea0000300000 */
[----:B------:R-:W-:-:S04]  /*a030*/  HFMA2 R3, -RZ, RZ, 0, 0 ;  /* 0x00000000ff037431 */ /* 0x000fc800000001ff */
[----:B------:R-:W-:Y:S05]  /*a040*/  RET.REL.NODEC R2 `(_ZN7cutlass13device_kernelINS_4gemm6kernel13GemmUniversalIN4cute5tupleIJiiiiEEENS1_10collective13CollectiveMmaINS1_35MainloopSm100TmaUmmaWarpSpecializedILi17ELi2ELi4ENS5_IJNS4_1CILi2EEESB_NSA_ILi1EEEEEEEENS5_IJNSA_ILi64EEENSA_ILi128EEENSA_ILi32EEEEEENS_6half_tENS5_IJlSC_lEEESJ_SK_NS4_8TiledMMAINS4_8MMA_AtomIJNS4_20SM100_MMA_F16BF16_SSISJ_SJ_fLi64ELi128ELNS4_4UMMA5MajorE0ELSP_0ELNSO_7ScaleInE0ELSQ_0EEEEEENS4_6LayoutINS5_IJSC_SC_SC_EEENS5_IJNSA_ILi0EEESV_SV_EEEEENS5_IJNS4_10UnderscoreESY_SY_EEEEENS4_23SM90_TMA_LOAD_MULTICASTENS4_14ComposedLayoutINS4_7SwizzleILi2ELi4ELi3EEENS4_18smem_ptr_flag_bitsILi16EEENST_INS5_IJNSA_ILi8EEESH_EEENS5_IJSH_SC_EEEEEEEvNS4_8identityES11_S1B_vS1C_EENS_8epilogue10collective18CollectiveEpilogueINS1E_23Sm100TmaWarpSpecializedILi4ELi2ELi16ELb1ELb0EEEJSI_NS5_IJNST_ISF_SC_EENST_ISH_SC_EEEEESJ_SK_SJ_SK_NS1E_6fusion15FusionCallbacksIS1I_NS1M_17LinearCombinationISJ_fSJ_fLNS_15FloatRoundStyleE2EEESI_S1L_JEEENS4_5SM1004TMEM4LOAD26SM100_TMEM_LOAD_16dp256b4xENS4_13SM90_TMA_LOADES1B_NS4_17SM75_U32x4_LDSM_NENS4_14SM90_TMA_STOREES1B_NS4_17SM90_U32x4_STSM_NENS4_39AutoVectorizingCopyWithAssumedAlignmentILi128EEEEEEvvEEEEvNT_6ParamsE) ;  /* 0xffffff5c02ec7950 */ /* 0x000fea0003c3ffff */
        .weak           $__internal_1_$__cuda_sm10x_tcgen05_guardrail_trap_phase_invalid_during_alloc
        .type           $__internal_1_$__cuda_sm10x_tcgen05_guardrail_trap_phase_invalid_during_alloc,@function
        .size           $__internal_1_$__cuda_sm10x_tcgen05_guardrail_trap_phase_invalid_during_alloc,($__internal_2_$__cuda_sm10x_tcgen05_guardrail_trap_unallocated_columns_being_dealloced - $__internal_1_$__cuda_sm10x_tcgen05_guardrail_trap_phase_invalid_during_alloc)
$__internal_1_$__cuda_sm10x_tcgen05_guardrail_trap_phase_invalid_during_alloc:
[----:B------:R-:W-:Y:S05]  /*a050*/  BPT.TRAP 0x1 ;  /* 0x000000040000795c */ /* 0x000fea0000300000 */
[----:B------:R-:W-:-:S04]  /*a060*/  MOV R5, 0x0 ;  /* 0x0000000000057802 */ /* 0x000fc80000000f00 */
[----:B------:R-:W-:Y:S05]  /*a070*/  RET.REL.NODEC R4 `(_ZN7cutlass13device_kernelINS_4gemm6kernel13GemmUniversalIN4cute5tupleIJiiiiEEENS1_10collective13CollectiveMmaINS1_35MainloopSm100TmaUmmaWarpSpecializedILi17ELi2ELi4ENS5_IJNS4_1CILi2EEESB_NSA_ILi1EEEEEEEENS5_IJNSA_ILi64EEENSA_ILi128EEENSA_ILi32EEEEEENS_6half_tENS5_IJlSC_lEEESJ_SK_NS4_8TiledMMAINS4_8MMA_AtomIJNS4_20SM100_MMA_F16BF16_SSISJ_SJ_fLi64ELi128ELNS4_4UMMA5MajorE0ELSP_0ELNSO_7ScaleInE0ELSQ_0EEEEEENS4_6LayoutINS5_IJSC_SC_SC_EEENS5_IJNSA_ILi0EEESV_SV_EEEEENS5_IJNS4_10UnderscoreESY_SY_EEEEENS4_23SM90_TMA_LOAD_MULTICASTENS4_14ComposedLayoutINS4_7SwizzleILi2ELi4ELi3EEENS4_18smem_ptr_flag_bitsILi16EEENST_INS5_IJNSA_ILi8EEESH_EEENS5_IJSH_SC_EEEEEEEvNS4_8identityES11_S1B_vS1C_EENS_8epilogue10collective18CollectiveEpilogueINS1E_23Sm100TmaWarpSpecializedILi4ELi2ELi16ELb1ELb0EEEJSI_NS5_IJNST_ISF_SC_EENST_ISH_SC_EEEEESJ_SK_SJ_SK_NS1E_6fusion15FusionCallbacksIS1I_NS1M_17LinearCombinationISJ_fSJ_fLNS_15FloatRoundStyleE2EEESI_S1L_JEEENS4_5SM1004TMEM4LOAD26SM100_TMEM_LOAD_16dp256b4xENS4_13SM90_TMA_LOADES1B_NS4_17SM75_U32x4_LDSM_NENS4_14SM90_TMA_STOREES1B_NS4_17SM90_U32x4_STSM_NENS4_39AutoVectorizingCopyWithAssumedAlignmentILi128EEEEEEvvEEEEvNT_6ParamsE) ;  /* 0xffffff5c04e07950 */ /* 0x000fea0003c3ffff */
        .weak           $__internal_2_$__cuda_sm10x_tcgen05_guardrail_trap_unallocated_columns_being_dealloced
        .type           $__internal_2_$__cuda_sm10x_tcgen05_guardrail_trap_unallocated_columns_being_dealloced,@function
        .size           $__internal_2_$__cuda_sm10x_tcgen05_guardrail_trap_unallocated_columns_being_dealloced,(.L_x_223 - $__internal_2_$__cuda_sm10x_tcgen05_guardrail_trap_unallocated_columns_being_dealloced)
$__internal_2_$__cuda_sm10x_tcgen05_guardrail_trap_unallocated_columns_being_dealloced:
[----:B------:R-:W-:Y:S05]  /*a080*/  BPT.TRAP 0x1 ;  /* 0x000000040000795c */ /* 0x000fea0000300000 */
[----:B------:R-:W-:-:S04]  /*a090*/  HFMA2 R3, -RZ, RZ, 0, 0 ;  /* 0x00000000ff037431 */ /* 0x000fc800000001ff */
[----:B------:R-:W-:Y:S05]  /*a0a0*/  RET.REL.NODEC R2 `(_ZN7cutlass13device_kernelINS_4gemm6kernel13GemmUniversalIN4cute5tupleIJiiiiEEENS1_10collective13CollectiveMmaINS1_35MainloopSm100TmaUmmaWarpSpecializedILi17ELi2ELi4ENS5_IJNS4_1CILi2EEESB_NSA_ILi1EEEEEEEENS5_IJNSA_ILi64EEENSA_ILi128EEENSA_ILi32EEEEEENS_6half_tENS5_IJlSC_lEEESJ_SK_NS4_8TiledMMAINS4_8MMA_AtomIJNS4_20SM100_MMA_F16BF16_SSISJ_SJ_fLi64ELi128ELNS4_4UMMA5MajorE0ELSP_0ELNSO_7ScaleInE0ELSQ_0EEEEEENS4_6LayoutINS5_IJSC_SC_SC_EEENS5_IJNSA_ILi0EEESV_SV_EEEEENS5_IJNS4_10UnderscoreESY_SY_EEEEENS4_23SM90_TMA_LOAD_MULTICASTENS4_14ComposedLayoutINS4_7SwizzleILi2ELi4ELi3EEENS4_18smem_ptr_flag_bitsILi16EEENST_INS5_IJNSA_ILi8EEESH_EEENS5_IJSH_SC_EEEEEEEvNS4_8identityES11_S1B_vS1C_EENS_8epilogue10collective18CollectiveEpilogueINS1E_23Sm100TmaWarpSpecializedILi4ELi2ELi16ELb1ELb0EEEJSI_NS5_IJNST_ISF_SC_EENST_ISH_SC_EEEEESJ_SK_SJ_SK_NS1E_6fusion15FusionCallbacksIS1I_NS1M_17LinearCombinationISJ_fSJ_fLNS_15FloatRoundStyleE2EEESI_S1L_JEEENS4_5SM1004TMEM4LOAD26SM100_TMEM_LOAD_16dp256b4xENS4_13SM90_TMA_LOADES1B_NS4_17SM75_U32x4_LDSM_NENS4_14SM90_TMA_STOREES1B_NS4_17SM90_U32x4_STSM_NENS4_39AutoVectorizingCopyWithAssumedAlignmentILi128EEEEEEvvEEEEvNT_6ParamsE) ;  /* 0xffffff5c02d47950 */ /* 0x000fea0003c3ffff */
.L_x_222:
[----:B------:R-:W-:-:S00]  /*a0b0*/  BRA `(.L_x_222) ;  /* 0xfffffffc00fc7947 */ /* 0x000fc0000383ffff */
[----:B------:R-:W-:-:S00]  /*a0c0*/  NOP ;  /* 0x0000000000007918 */ /* 0x000fc00000000000 */
        /* <DEDUP_REMOVED lines=11> */
.L_x_223:


//--------------------- .nv.global.init           --------------------------
	.section	.nv.global.init,"aw",@progbits
.nv.global.init:
	.type		$str$27,@object
	.size		$str$27,($str$28 - $str$27)
$str$27:
        /*0000*/ 	.byte	0x28, 0x61, 0x64, 0x64, 0x72, 0x65, 0x73, 0x73, 0x20, 0x26, 0x20, 0x6d, 0x61, 0x73, 0x6b, 0x29
        /*0010*/ 	.byte	0x20, 0x3d, 0x3d, 0x20, 0x30, 0x00
	.type		$str$28,@object
	.size		$str$28,($str$26 - $str$28)
$str$28:
        /*0016*/ 	.byte	0x2f, 0x74, 0x6d, 0x70, 0x2f, 0x63, 0x75, 0x74, 0x6c, 0x61, 0x73, 0x73, 0x5f, 0x73, 0x77, 0x65
        /*0026*/ 	.byte	0x65, 0x70, 0x5f, 0x73, 0x72, 0x63, 0x2f, 0x69, 0x6e, 0x63, 0x6c, 0x75, 0x64, 0x65, 0x2f, 0x63
        /*0036*/ 	.byte	0x75, 0x74, 0x65, 0x2f, 0x70, 0x6f, 0x69, 0x6e, 0x74, 0x65, 0x72, 0x5f, 0x66, 0x6c, 0x61, 0x67
        /*0046*/ 	.byte	0x67, 0x65, 0x64, 0x2e, 0x68, 0x70, 0x70, 0x00
	.type		$str$26,@object
	.size		$str$26,($str$25 - $str$26)
$str$26:
        /*004e*/ 	.byte	0x2f, 0x74, 0x6d, 0x70, 0x2f, 0x63, 0x75, 0x74, 0x6c, 0x61, 0x73, 0x73, 0x5f, 0x73, 0x77, 0x65
        /*005e*/ 	.byte	0x65, 0x70, 0x5f, 0x73, 0x72, 0x63, 0x2f, 0x69, 0x6e, 0x63, 0x6c, 0x75, 0x64, 0x65, 0x2f, 0x63
        /*006e*/ 	.byte	0x75, 0x74, 0x65, 0x2f, 0x61, 0x74, 0x6f, 0x6d, 0x2f, 0x63, 0x6f, 0x70, 0x79, 0x5f, 0x74, 0x72
        /*007e*/ 	.byte	0x61, 0x69, 0x74, 0x73, 0x5f, 0x73, 0x6d, 0x31, 0x30, 0x30, 0x2e, 0x68, 0x70, 0x70, 0x00
	.type		$str$25,@object
	.size		$str$25,(__unnamed_1 - $str$25)
$str$25:
        /*008d*/ 	.byte	0x28, 0x28, 0x75, 0x69, 0x6e, 0x74, 0x33, 0x32, 0x5f, 0x74, 0x28, 0x74, 0x68, 0x72, 0x65, 0x61
        /*009d*/ 	.byte	0x64, 0x49, 0x64, 0x78, 0x2e, 0x78, 0x29, 0x20, 0x2f, 0x20, 0x33, 0x32, 0x29, 0x20, 0x25, 0x20
        /*00ad*/ 	.byte	0x34, 0x29, 0x20, 0x3d, 0x3d, 0x20, 0x28, 0x28, 0x28, 0x74, 0x6d, 0x65, 0x6d, 0x5f, 0x61, 0x64
        /*00bd*/ 	.byte	0x64, 0x72, 0x20, 0x3e, 0x3e, 0x20, 0x31, 0x36, 0x29, 0x20, 0x2f, 0x20, 0x33, 0x32, 0x29, 0x20
        /*00cd*/ 	.byte	0x25, 0x20, 0x34, 0x29, 0x00
	.type		__unnamed_1,@object
	.size		__unnamed_1,(__unnamed_2 - __unnamed_1)
__unnamed_1:
        /*00d2*/ 	.byte	0x61, 0x75, 0x74, 0x6f, 0x20, 0x63, 0x75, 0x74, 0x65, 0x3a, 0x3a, 0x61, 0x73, 0x5f, 0x70, 0x6f
        /* <DEDUP_REMOVED lines=24> */
        /*0262*/ 	.byte	0x3e, 0x3e, 0x3e, 0x5d, 0x00
	.type		__unnamed_2,@object
	.size		__unnamed_2,(.L_2 - __unnamed_2)
__unnamed_2:
        /* <DEDUP_REMOVED lines=46> */
.L_2:


//--------------------- .nv.shared._ZN7cutlass13device_kernelINS_4gemm6kernel13GemmUniversalIN4cute5tupleIJiiiiEEENS1_10collective13CollectiveMmaINS1_35MainloopSm100TmaUmmaWarpSpecializedILi17ELi2ELi4ENS5_IJNS4_1CILi2EEESB_NSA_ILi1EEEEEEEENS5_IJNSA_ILi64EEENSA_ILi128EEENSA_ILi32EEEEEENS_6half_tENS5_IJlSC_lEEESJ_SK_NS4_8TiledMMAINS4_8MMA_AtomIJNS4_20SM100_MMA_F16BF16_SSISJ_SJ_fLi64ELi128ELNS4_4UMMA5MajorE0ELSP_0ELNSO_7ScaleInE0ELSQ_0EEEEEENS4_6LayoutINS5_IJSC_SC_SC_EEENS5_IJNSA_ILi0EEESV_SV_EEEEENS5_IJNS4_10UnderscoreESY_SY_EEEEENS4_23SM90_TMA_LOAD_MULTICASTENS4_14ComposedLayoutINS4_7SwizzleILi2ELi4ELi3EEENS4_18smem_ptr_flag_bitsILi16EEENST_INS5_IJNSA_ILi8EEESH_EEENS5_IJSH_SC_EEEEEEEvNS4_8identityES11_S1B_vS1C_EENS_8epilogue10collective18CollectiveEpilogueINS1E_23Sm100TmaWarpSpecializedILi4ELi2ELi16ELb1ELb0EEEJSI_NS5_IJNST_ISF_SC_EENST_ISH_SC_EEEEESJ_SK_SJ_SK_NS1E_6fusion15FusionCallbacksIS1I_NS1M_17LinearCombinationISJ_fSJ_fLNS_15FloatRoundStyleE2EEESI_S1L_JEEENS4_5SM1004TMEM4LOAD26SM100_TMEM_LOAD_16dp256b4xENS4_13SM90_TMA_LOADES1B_NS4_17SM75_U32x4_LDSM_NENS4_14SM90_TMA_STOREES1B_NS4_17SM90_U32x4_STSM_NENS4_39AutoVectorizingCopyWithAssumedAlignmentILi128EEEEEEvvEEEEvNT_6ParamsE --------------------------
	.section	.nv.shared._ZN7cutlass13device_kernelINS_4gemm6kernel13GemmUniversalIN4cute5tupleIJiiiiEEENS1_10collective13CollectiveMmaINS1_35MainloopSm100TmaUmmaWarpSpecializedILi17ELi2ELi4ENS5_IJNS4_1CILi2EEESB_NSA_ILi1EEEEEEEENS5_IJNSA_ILi64EEENSA_ILi128EEENSA_ILi32EEEEEENS_6half_tENS5_IJlSC_lEEESJ_SK_NS4_8TiledMMAINS4_8MMA_AtomIJNS4_20SM100_MMA_F16BF16_SSISJ_SJ_fLi64ELi128ELNS4_4UMMA5MajorE0ELSP_0ELNSO_7ScaleInE0ELSQ_0EEEEEENS4_6LayoutINS5_IJSC_SC_SC_EEENS5_IJNSA_ILi0EEESV_SV_EEEEENS5_IJNS4_10UnderscoreESY_SY_EEEEENS4_23SM90_TMA_LOAD_MULTICASTENS4_14ComposedLayoutINS4_7SwizzleILi2ELi4ELi3EEENS4_18smem_ptr_flag_bitsILi16EEENST_INS5_IJNSA_ILi8EEESH_EEENS5_IJSH_SC_EEEEEEEvNS4_8identityES11_S1B_vS1C_EENS_8epilogue10collective18CollectiveEpilogueINS1E_23Sm100TmaWarpSpecializedILi4ELi2ELi16ELb1ELb0EEEJSI_NS5_IJNST_ISF_SC_EENST_ISH_SC_EEEEESJ_SK_SJ_SK_NS1E_6fusion15FusionCallbacksIS1I_NS1M_17LinearCombinationISJ_fSJ_fLNS_15FloatRoundStyleE2EEESI_S1L_JEEENS4_5SM1004TMEM4LOAD26SM100_TMEM_LOAD_16dp256b4xENS4_13SM90_TMA_LOADES1B_NS4_17SM75_U32x4_LDSM_NENS4_14SM90_TMA_STOREES1B_NS4_17SM90_U32x4_STSM_NENS4_39AutoVectorizingCopyWithAssumedAlignmentILi128EEEEEEvvEEEEvNT_6ParamsE,"aw",@nobits
	.sectionflags	@""
	.align	16
	.zero		1024


//--------------------- .nv.shared.reserved.0     --------------------------
	.section	.nv.shared.reserved.0,"aw",@nobits
	.weak		__nv_reservedSMEM_offset_0_alias
	.size		__nv_reservedSMEM_offset_0_alias, 0, 64
	.other		__nv_reservedSMEM_offset_0_alias,@"STO_CUDA_RESERVED_SHARED STV_DEFAULT"
__nv_reservedSMEM_offset_0_alias:
	.zero		0
.nv.shared.reserved.0:
	.zero		64
	.weak		__nv_reservedSMEM_tcgen05_partition
	.type		__nv_reservedSMEM_tcgen05_partition,@object
	.size		__nv_reservedSMEM_tcgen05_partition,(.L_0 - __nv_reservedSMEM_tcgen05_partition)
__nv_reservedSMEM_tcgen05_partition:
	.zero		32
.L_0:


//--------------------- .nv.global                --------------------------
	.section	.nv.global,"aw",@nobits
.nv.global:
	.type		_ZN39_INTERNAL_cf3b20ff_4_k_cu_db40fe38_75134cute1_E,@object
	.size		_ZN39_INTERNAL_cf3b20ff_4_k_cu_db40fe38_75134cute1_E,(_ZN39_INTERNAL_cf3b20ff_4_k_cu_db40fe38_75134cuda3std3__45__cpo6cbeginE - _ZN39_INTERNAL_cf3b20ff_4_k_cu_db40fe38_75134cute1_E)
_ZN39_INTERNAL_cf3b20ff_4_k_cu_db40fe38_75134cute1_E:
	.zero		1
	.type		_ZN39_INTERNAL_cf3b20ff_4_k_cu_db40fe38_75134cuda3std3__45__cpo6cbeginE,@object
	.size		_ZN39_INTERNAL_cf3b20ff_4_k_cu_db40fe38_75134cuda3std3__45__cpo6cbeginE,(_ZN39_INTERNAL_cf3b20ff_4_k_cu_db40fe38_75134cuda3std3__48in_placeE - _ZN39_INTERNAL_cf3b20ff_4_k_cu_db40fe38_75134cuda3std3__45__cpo6cbeginE)
_ZN39_INTERNAL_cf3b20ff_4_k_cu_db40fe38_75134cuda3std3__45__cpo6cbeginE:
	.zero		1
	.type		_ZN39_INTERNAL_cf3b20ff_4_k_cu_db40fe38_75134cuda3std3__48in_placeE,@object
	.size		_ZN39_INTERNAL_cf3b20ff_4_k_cu_db40fe38_75134cuda3std3__48in_placeE,(_ZN39_INTERNAL_cf3b20ff_4_k_cu_db40fe38_75134cuda3std6ranges3__45__cpo9iter_moveE - _ZN39_INTERNAL_cf3b20ff_4_k_cu_db40fe38_75134cuda3std3__48in_placeE)
_ZN39_INTERNAL_cf3b20ff_4_k_cu_db40fe38_75134cuda3std3__48in_placeE:
	.zero		1
	.type		_ZN39_INTERNAL_cf3b20ff_4_k_cu_db40fe38_75134cuda3std6ranges3__45__cpo9iter_moveE,@object
	.size		_ZN39_INTERNAL_cf3b20ff_4_k_cu_db40fe38_75134cuda3std6ranges3__45__cpo9iter_moveE,(_ZN39_INTERNAL_cf3b20ff_4_k_cu_db40fe38_75134cuda3std3__45__cpo5beginE - _ZN39_INTERNAL_cf3b20ff_4_k_cu_db40fe38_75134cuda3std6ranges3__45__cpo9iter_moveE)
_ZN39_INTERNAL_cf3b20ff_4_k_cu_db40fe38_75134cuda3std6ranges3__45__cpo9iter_moveE:
	.zero		1
	.type		_ZN39_INTERNAL_cf3b20ff_4_k_cu_db40fe38_75134cuda3std3__45__cpo5beginE,@object
	.size		_ZN39_INTERNAL_cf3b20ff_4_k_cu_db40fe38_75134cuda3std3__45__cpo5beginE,(_ZN39_INTERNAL_cf3b20ff_4_k_cu_db40fe38_75134cuda3std3__441_GLOBAL__N__cf3b20ff_4_k_cu_db40fe38_75136ignoreE - _ZN39_INTERNAL_cf3b20ff_4_k_cu_db40fe38_75134cuda3std3__45__cpo5beginE)
_ZN39_INTERNAL_cf3b20ff_4_k_cu_db40fe38_75134cuda3std3__45__cpo5beginE:
	.zero		1
	.type		_ZN39_INTERNAL_cf3b20ff_4_k_cu_db40fe38_75134cuda3std3__441_GLOBAL__N__cf3b20ff_4_k_cu_db40fe38_75136ignoreE,@object
	.size		_ZN39_INTERNAL_cf3b20ff_4_k_cu_db40fe38_75134cuda3std3__441_GLOBAL__N__cf3b20ff_4_k_cu_db40fe38_75136ignoreE,(_ZN39_INTERNAL_cf3b20ff_4_k_cu_db40fe38_75134cute7productE - _ZN39_INTERNAL_cf3b20ff_4_k_cu_db40fe38_75134cuda3std3__441_GLOBAL__N__cf3b20ff_4_k_cu_db40fe38_75136ignoreE)
_ZN39_INTERNAL_cf3b20ff_4_k_cu_db40fe38_75134cuda3std3__441_GLOBAL__N__cf3b20ff_4_k_cu_db40fe38_75136ignoreE:
	.zero		1
	.type		_ZN39_INTERNAL_cf3b20ff_4_k_cu_db40fe38_75134cute7productE,@object
	.size		_ZN39_INTERNAL_cf3b20ff_4_k_cu_db40fe38_75134cute7productE,(_ZN39_INTERNAL_cf3b20ff_4_k_cu_db40fe38_75134cuda3std3__45__cpo3endE - _ZN39_INTERNAL_cf3b20ff_4_k_cu_db40fe38_75134cute7productE)
_ZN39_INTERNAL_cf3b20ff_4_k_cu_db40fe38_75134cute7productE:
	.zero		1
	.type		_ZN39_INTERNAL_cf3b20ff_4_k_cu_db40fe38_75134cuda3std3__45__cpo3endE,@object
	.size		_ZN39_INTERNAL_cf3b20ff_4_k_cu_db40fe38_75134cuda3std3__45__cpo3endE,(_ZN39_INTERNAL_cf3b20ff_4_k_cu_db40fe38_75134cuda3std3__419piecewise_constructE - _ZN39_INTERNAL_cf3b20ff_4_k_cu_db40fe38_75134cuda3std3__45__cpo3endE)
_ZN39_INTERNAL_cf3b20ff_4_k_cu_db40fe38_75134cuda3std3__45__cpo3endE:
	.zero		1
	.type		_ZN39_INTERNAL_cf3b20ff_4_k_cu_db40fe38_75134cuda3std3__419piecewise_constructE,@object
	.size		_ZN39_INTERNAL_cf3b20ff_4_k_cu_db40fe38_75134cuda3std3__419piecewise_constructE,(_ZN39_INTERNAL_cf3b20ff_4_k_cu_db40fe38_75134cuda3std3__45__cpo4cendE - _ZN39_INTERNAL_cf3b20ff_4_k_cu_db40fe38_75134cuda3std3__419piecewise_constructE)
_ZN39_INTERNAL_cf3b20ff_4_k_cu_db40fe38_75134cuda3std3__419piecewise_constructE:
	.zero		1
	.type		_ZN39_INTERNAL_cf3b20ff_4_k_cu_db40fe38_75134cuda3std3__45__cpo4cendE,@object
	.size		_ZN39_INTERNAL_cf3b20ff_4_k_cu_db40fe38_75134cuda3std3__45__cpo4cendE,(_ZN39_INTERNAL_cf3b20ff_4_k_cu_db40fe38_75134cuda3std6ranges3__45__cpo4swapE - _ZN39_INTERNAL_cf3b20ff_4_k_cu_db40fe38_75134cuda3std3__45__cpo4cendE)
_ZN39_INTERNAL_cf3b20ff_4_k_cu_db40fe38_75134cuda3std3__45__cpo4cendE:
	.zero		1
	.type		_ZN39_INTERNAL_cf3b20ff_4_k_cu_db40fe38_75134cuda3std6ranges3__45__cpo4swapE,@object
	.size		_ZN39_INTERNAL_cf3b20ff_4_k_cu_db40fe38_75134cuda3std6ranges3__45__cpo4swapE,(.L_10 - _ZN39_INTERNAL_cf3b20ff_4_k_cu_db40fe38_75134cuda3std6ranges3__45__cpo4swapE)
_ZN39_INTERNAL_cf3b20ff_4_k_cu_db40fe38_75134cuda3std6ranges3__45__cpo4swapE:
	.zero		1
.L_10:


//--------------------- .nv.constant0._ZN7cutlass13device_kernelINS_4gemm6kernel13GemmUniversalIN4cute5tupleIJiiiiEEENS1_10collective13CollectiveMmaINS1_35MainloopSm100TmaUmmaWarpSpecializedILi17ELi2ELi4ENS5_IJNS4_1CILi2EEESB_NSA_ILi1EEEEEEEENS5_IJNSA_ILi64EEENSA_ILi128EEENSA_ILi32EEEEEENS_6half_tENS5_IJlSC_lEEESJ_SK_NS4_8TiledMMAINS4_8MMA_AtomIJNS4_20SM100_MMA_F16BF16_SSISJ_SJ_fLi64ELi128ELNS4_4UMMA5MajorE0ELSP_0ELNSO_7ScaleInE0ELSQ_0EEEEEENS4_6LayoutINS5_IJSC_SC_SC_EEENS5_IJNSA_ILi0EEESV_SV_EEEEENS5_IJNS4_10UnderscoreESY_SY_EEEEENS4_23SM90_TMA_LOAD_MULTICASTENS4_14ComposedLayoutINS4_7SwizzleILi2ELi4ELi3EEENS4_18smem_ptr_flag_bitsILi16EEENST_INS5_IJNSA_ILi8EEESH_EEENS5_IJSH_SC_EEEEEEEvNS4_8identityES11_S1B_vS1C_EENS_8epilogue10collective18CollectiveEpilogueINS1E_23Sm100TmaWarpSpecializedILi4ELi2ELi16ELb1ELb0EEEJSI_NS5_IJNST_ISF_SC_EENST_ISH_SC_EEEEESJ_SK_SJ_SK_NS1E_6fusion15FusionCallbacksIS1I_NS1M_17LinearCombinationISJ_fSJ_fLNS_15FloatRoundStyleE2EEESI_S1L_JEEENS4_5SM1004TMEM4LOAD26SM100_TMEM_LOAD_16dp256b4xENS4_13SM90_TMA_LOADES1B_NS4_17SM75_U32x4_LDSM_NENS4_14SM90_TMA_STOREES1B_NS4_17SM90_U32x4_STSM_NENS4_39AutoVectorizingCopyWithAssumedAlignmentILi128EEEEEEvvEEEEvNT_6ParamsE --------------------------
	.section	.nv.constant0._ZN7cutlass13device_kernelINS_4gemm6kernel13GemmUniversalIN4cute5tupleIJiiiiEEENS1_10collective13CollectiveMmaINS1_35MainloopSm100TmaUmmaWarpSpecializedILi17ELi2ELi4ENS5_IJNS4_1CILi2EEESB_NSA_ILi1EEEEEEEENS5_IJNSA_ILi64EEENSA_ILi128EEENSA_ILi32EEEEEENS_6half_tENS5_IJlSC_lEEESJ_SK_NS4_8TiledMMAINS4_8MMA_AtomIJNS4_20SM100_MMA_F16BF16_SSISJ_SJ_fLi64ELi128ELNS4_4UMMA5MajorE0ELSP_0ELNSO_7ScaleInE0ELSQ_0EEEEEENS4_6LayoutINS5_IJSC_SC_SC_EEENS5_IJNSA_ILi0EEESV_SV_EEEEENS5_IJNS4_10UnderscoreESY_SY_EEEEENS4_23SM90_TMA_LOAD_MULTICASTENS4_14ComposedLayoutINS4_7SwizzleILi2ELi4ELi3EEENS4_18smem_ptr_flag_bitsILi16EEENST_INS5_IJNSA_ILi8EEESH_EEENS5_IJSH_SC_EEEEEEEvNS4_8identityES11_S1B_vS1C_EENS_8epilogue10collective18CollectiveEpilogueINS1E_23Sm100TmaWarpSpecializedILi4ELi2ELi16ELb1ELb0EEEJSI_NS5_IJNST_ISF_SC_EENST_ISH_SC_EEEEESJ_SK_SJ_SK_NS1E_6fusion15FusionCallbacksIS1I_NS1M_17LinearCombinationISJ_fSJ_fLNS_15FloatRoundStyleE2EEESI_S1L_JEEENS4_5SM1004TMEM4LOAD26SM100_TMEM_LOAD_16dp256b4xENS4_13SM90_TMA_LOADES1B_NS4_17SM75_U32x4_LDSM_NENS4_14SM90_TMA_STOREES1B_NS4_17SM90_U32x4_STSM_NENS4_39AutoVectorizingCopyWithAssumedAlignmentILi128EEEEEEvvEEEEvNT_6ParamsE,"a",@progbits
	.sectionflags	@""
	.align	4
.nv.constant0._ZN7cutlass13device_kernelINS_4gemm6kernel13GemmUniversalIN4cute5tupleIJiiiiEEENS1_10collective13CollectiveMmaINS1_35MainloopSm100TmaUmmaWarpSpecializedILi17ELi2ELi4ENS5_IJNS4_1CILi2EEESB_NSA_ILi1EEEEEEEENS5_IJNSA_ILi64EEENSA_ILi128EEENSA_ILi32EEEEEENS_6half_tENS5_IJlSC_lEEESJ_SK_NS4_8TiledMMAINS4_8MMA_AtomIJNS4_20SM100_MMA_F16BF16_SSISJ_SJ_fLi64ELi128ELNS4_4UMMA5MajorE0ELSP_0ELNSO_7ScaleInE0ELSQ_0EEEEEENS4_6LayoutINS5_IJSC_SC_SC_EEENS5_IJNSA_ILi0EEESV_SV_EEEEENS5_IJNS4_10UnderscoreESY_SY_EEEEENS4_23SM90_TMA_LOAD_MULTICASTENS4_14ComposedLayoutINS4_7SwizzleILi2ELi4ELi3EEENS4_18smem_ptr_flag_bitsILi16EEENST_INS5_IJNSA_ILi8EEESH_EEENS5_IJSH_SC_EEEEEEEvNS4_8identityES11_S1B_vS1C_EENS_8epilogue10collective18CollectiveEpilogueINS1E_23Sm100TmaWarpSpecializedILi4ELi2ELi16ELb1ELb0EEEJSI_NS5_IJNST_ISF_SC_EENST_ISH_SC_EEEEESJ_SK_SJ_SK_NS1E_6fusion15FusionCallbacksIS1I_NS1M_17LinearCombinationISJ_fSJ_fLNS_15FloatRoundStyleE2EEESI_S1L_JEEENS4_5SM1004TMEM4LOAD26SM100_TMEM_LOAD_16dp256b4xENS4_13SM90_TMA_LOADES1B_NS4_17SM75_U32x4_LDSM_NENS4_14SM90_TMA_STOREES1B_NS4_17SM90_U32x4_STSM_NENS4_39AutoVectorizingCopyWithAssumedAlignmentILi128EEEEEEvvEEEEvNT_6ParamsE:
	.zero		2944


//--------------------- SYMBOLS --------------------------

	.type		.nv.reservedSmem.offset0,@object
	.size		.nv.reservedSmem.offset0,0x4
	.type		.nv.reservedSmem.cap,@object
	.size		.nv.reservedSmem.cap,0x4
	.type		__assertfail,@function
